	.headerflags	@"EF_CUDA_TEXMODE_UNIFIED EF_CUDA_64BIT_ADDRESS EF_CUDA_ACCELERATORS EF_CUDA_SM90 EF_CUDA_VIRTUAL_SM(EF_CUDA_SM90)"
	.elftype	@"ET_EXEC"


//--------------------- .nv.info                  --------------------------
	.section	.nv.info,"",@"SHT_CUDA_INFO"
	.align	4


	//----- nvinfo : EIATTR_REGCOUNT
	.align		4
        /*0000*/ 	.byte	0x04, 0x2f
        /*0002*/ 	.short	(.L_3 - .L_2)
	.align		4
.L_2:
        /*0004*/ 	.word	index@(triton_poi_fused_cat_6)
        /*0008*/ 	.word	0x0000009b


	//----- nvinfo : EIATTR_MIN_STACK_SIZE
	.align		4
.L_3:
        /*000c*/ 	.byte	0x04, 0x12
        /*000e*/ 	.short	(.L_5 - .L_4)
	.align		4
.L_4:
        /*0010*/ 	.word	index@(triton_poi_fused_cat_6)
        /*0014*/ 	.word	0x00000000


	//----- nvinfo : EIATTR_FRAME_SIZE
	.align		4
.L_5:
        /*0018*/ 	.byte	0x04, 0x11
        /*001a*/ 	.short	(.L_7 - .L_6)
	.align		4
.L_6:
        /*001c*/ 	.word	index@(triton_poi_fused_cat_6)
        /*0020*/ 	.word	0x00000000


	//----- nvinfo : EIATTR_MIN_STACK_SIZE
	.align		4
.L_7:
        /*0024*/ 	.byte	0x04, 0x12
        /*0026*/ 	.short	(.L_9 - .L_8)
	.align		4
.L_8:
        /*0028*/ 	.word	index@(triton_poi_fused_cat_6)
        /*002c*/ 	.word	0x00000000
.L_9:


//--------------------- .nv.info.triton_poi_fused_cat_6 --------------------------
	.section	.nv.info.triton_poi_fused_cat_6,"",@"SHT_CUDA_INFO"
	.sectionflags	@""
	.align	4


	//----- nvinfo : EIATTR_CUDA_API_VERSION
	.align		4
        /*0000*/ 	.byte	0x04, 0x37
        /*0002*/ 	.short	(.L_11 - .L_10)
.L_10:
        /*0004*/ 	.word	0x0000007c


	//----- nvinfo : EIATTR_KPARAM_INFO
	.align		4
.L_11:
        /*0008*/ 	.byte	0x04, 0x17
        /*000a*/ 	.short	(.L_13 - .L_12)
.L_12:
        /*000c*/ 	.word	0x00000000
        /*0010*/ 	.short	0x0015
        /*0012*/ 	.short	0x00a8
        /*0014*/ 	.byte	0x00, 0xf0, 0x11, 0x00


	//----- nvinfo : EIATTR_KPARAM_INFO
	.align		4
.L_13:
        /*0018*/ 	.byte	0x04, 0x17
        /*001a*/ 	.short	(.L_15 - .L_14)
.L_14:
        /*001c*/ 	.word	0x00000000
        /*0020*/ 	.short	0x0014
        /*0022*/ 	.short	0x00a0
        /*0024*/ 	.byte	0x00, 0xf4, 0x21, 0x00


	//----- nvinfo : EIATTR_KPARAM_INFO
	.align		4
.L_15:
        /*0028*/ 	.byte	0x04, 0x17
        /*002a*/ 	.short	(.L_17 - .L_16)
.L_16:
        /*002c*/ 	.word	0x00000000
        /*0030*/ 	.short	0x0013
        /*0032*/ 	.short	0x0098
        /*0034*/ 	.byte	0x00, 0xf4, 0x21, 0x00


	//----- nvinfo : EIATTR_KPARAM_INFO
	.align		4
.L_17:
        /*0038*/ 	.byte	0x04, 0x17
        /*003a*/ 	.short	(.L_19 - .L_18)
.L_18:
        /*003c*/ 	.word	0x00000000
        /*0040*/ 	.short	0x0012
        /*0042*/ 	.short	0x0090
        /*0044*/ 	.byte	0x00, 0xf4, 0x21, 0x00


	//----- nvinfo : EIATTR_KPARAM_INFO
	.align		4
.L_19:
        /*0048*/ 	.byte	0x04, 0x17
        /*004a*/ 	.short	(.L_21 - .L_20)
.L_20:
        /*004c*/ 	.word	0x00000000
        /*0050*/ 	.short	0x0011
        /*0052*/ 	.short	0x0088
        /*0054*/ 	.byte	0x00, 0xf4, 0x21, 0x00


	//----- nvinfo : EIATTR_KPARAM_INFO
	.align		4
.L_21:
        /*0058*/ 	.byte	0x04, 0x17
        /*005a*/ 	.short	(.L_23 - .L_22)
.L_22:
        /*005c*/ 	.word	0x00000000
        /*0060*/ 	.short	0x0010
        /*0062*/ 	.short	0x0080
        /*0064*/ 	.byte	0x00, 0xf4, 0x21, 0x00


	//----- nvinfo : EIATTR_KPARAM_INFO
	.align		4
.L_23:
        /*0068*/ 	.byte	0x04, 0x17
        /*006a*/ 	.short	(.L_25 - .L_24)
.L_24:
        /*006c*/ 	.word	0x00000000
        /*0070*/ 	.short	0x000f
        /*0072*/ 	.short	0x0078
        /*0074*/ 	.byte	0x00, 0xf4, 0x21, 0x00


	//----- nvinfo : EIATTR_KPARAM_INFO
	.align		4
.L_25:
        /*0078*/ 	.byte	0x04, 0x17
        /*007a*/ 	.short	(.L_27 - .L_26)
.L_26:
        /*007c*/ 	.word	0x00000000
        /*0080*/ 	.short	0x000e
        /*0082*/ 	.short	0x0070
        /*0084*/ 	.byte	0x00, 0xf4, 0x21, 0x00


	//----- nvinfo : EIATTR_KPARAM_INFO
	.align		4
.L_27:
        /*0088*/ 	.byte	0x04, 0x17
        /*008a*/ 	.short	(.L_29 - .L_28)
.L_28:
        /*008c*/ 	.word	0x00000000
        /*0090*/ 	.short	0x000d
        /*0092*/ 	.short	0x0068
        /*0094*/ 	.byte	0x00, 0xf4, 0x21, 0x00


	//----- nvinfo : EIATTR_KPARAM_INFO
	.align		4
.L_29:
        /*0098*/ 	.byte	0x04, 0x17
        /*009a*/ 	.short	(.L_31 - .L_30)
.L_30:
        /*009c*/ 	.word	0x00000000
        /*00a0*/ 	.short	0x000c
        /*00a2*/ 	.short	0x0060
        /*00a4*/ 	.byte	0x00, 0xf4, 0x21, 0x00


	//----- nvinfo : EIATTR_KPARAM_INFO
	.align		4
.L_31:
        /*00a8*/ 	.byte	0x04, 0x17
        /*00aa*/ 	.short	(.L_33 - .L_32)
.L_32:
        /*00ac*/ 	.word	0x00000000
        /*00b0*/ 	.short	0x000b
        /*00b2*/ 	.short	0x0058
        /*00b4*/ 	.byte	0x00, 0xf4, 0x21, 0x00


	//----- nvinfo : EIATTR_KPARAM_INFO
	.align		4
.L_33:
        /*00b8*/ 	.byte	0x04, 0x17
        /*00ba*/ 	.short	(.L_35 - .L_34)
.L_34:
        /*00bc*/ 	.word	0x00000000
        /*00c0*/ 	.short	0x000a
        /*00c2*/ 	.short	0x0050
        /*00c4*/ 	.byte	0x00, 0xf4, 0x21, 0x00


	//----- nvinfo : EIATTR_KPARAM_INFO
	.align		4
.L_35:
        /*00c8*/ 	.byte	0x04, 0x17
        /*00ca*/ 	.short	(.L_37 - .L_36)
.L_36:
        /*00cc*/ 	.word	0x00000000
        /*00d0*/ 	.short	0x0009
        /*00d2*/ 	.short	0x0048
        /*00d4*/ 	.byte	0x00, 0xf4, 0x21, 0x00


	//----- nvinfo : EIATTR_KPARAM_INFO
	.align		4
.L_37:
        /*00d8*/ 	.byte	0x04, 0x17
        /*00da*/ 	.short	(.L_39 - .L_38)
.L_38:
        /*00dc*/ 	.word	0x00000000
        /*00e0*/ 	.short	0x0008
        /*00e2*/ 	.short	0x0040
        /*00e4*/ 	.byte	0x00, 0xf4, 0x21, 0x00


	//----- nvinfo : EIATTR_KPARAM_INFO
	.align		4
.L_39:
        /*00e8*/ 	.byte	0x04, 0x17
        /*00ea*/ 	.short	(.L_41 - .L_40)
.L_40:
        /*00ec*/ 	.word	0x00000000
        /*00f0*/ 	.short	0x0007
        /*00f2*/ 	.short	0x0038
        /*00f4*/ 	.byte	0x00, 0xf4, 0x21, 0x00


	//----- nvinfo : EIATTR_KPARAM_INFO
	.align		4
.L_41:
        /*00f8*/ 	.byte	0x04, 0x17
        /*00fa*/ 	.short	(.L_43 - .L_42)
.L_42:
        /*00fc*/ 	.word	0x00000000
        /*0100*/ 	.short	0x0006
        /*0102*/ 	.short	0x0030
        /*0104*/ 	.byte	0x00, 0xf4, 0x21, 0x00


	//----- nvinfo : EIATTR_KPARAM_INFO
	.align		4
.L_43:
        /*0108*/ 	.byte	0x04, 0x17
        /*010a*/ 	.short	(.L_45 - .L_44)
.L_44:
        /*010c*/ 	.word	0x00000000
        /*0110*/ 	.short	0x0005
        /*0112*/ 	.short	0x0028
        /*0114*/ 	.byte	0x00, 0xf4, 0x21, 0x00


	//----- nvinfo : EIATTR_KPARAM_INFO
	.align		4
.L_45:
        /*0118*/ 	.byte	0x04, 0x17
        /*011a*/ 	.short	(.L_47 - .L_46)
.L_46:
        /*011c*/ 	.word	0x00000000
        /*0120*/ 	.short	0x0004
        /*0122*/ 	.short	0x0020
        /*0124*/ 	.byte	0x00, 0xf4, 0x21, 0x00


	//----- nvinfo : EIATTR_KPARAM_INFO
	.align		4
.L_47:
        /*0128*/ 	.byte	0x04, 0x17
        /*012a*/ 	.short	(.L_49 - .L_48)
.L_48:
        /*012c*/ 	.word	0x00000000
        /*0130*/ 	.short	0x0003
        /*0132*/ 	.short	0x0018
        /*0134*/ 	.byte	0x00, 0xf4, 0x21, 0x00


	//----- nvinfo : EIATTR_KPARAM_INFO
	.align		4
.L_49:
        /*0138*/ 	.byte	0x04, 0x17
        /*013a*/ 	.short	(.L_51 - .L_50)
.L_50:
        /*013c*/ 	.word	0x00000000
        /*0140*/ 	.short	0x0002
        /*0142*/ 	.short	0x0010
        /*0144*/ 	.byte	0x00, 0xf4, 0x21, 0x00


	//----- nvinfo : EIATTR_KPARAM_INFO
	.align		4
.L_51:
        /*0148*/ 	.byte	0x04, 0x17
        /*014a*/ 	.short	(.L_53 - .L_52)
.L_52:
        /*014c*/ 	.word	0x00000000
        /*0150*/ 	.short	0x0001
        /*0152*/ 	.short	0x0008
        /*0154*/ 	.byte	0x00, 0xf4, 0x21, 0x00


	//----- nvinfo : EIATTR_KPARAM_INFO
	.align		4
.L_53:
        /*0158*/ 	.byte	0x04, 0x17
        /*015a*/ 	.short	(.L_55 - .L_54)
.L_54:
        /*015c*/ 	.word	0x00000000
        /*0160*/ 	.short	0x0000
        /*0162*/ 	.short	0x0000
        /*0164*/ 	.byte	0x00, 0xf4, 0x21, 0x00


	//----- nvinfo : EIATTR_SPARSE_MMA_MASK
	.align		4
.L_55:
        /*0168*/ 	.byte	0x03, 0x50
        /*016a*/ 	.short	0x0000


	//----- nvinfo : EIATTR_MAXREG_COUNT
	.align		4
        /*016c*/ 	.byte	0x03, 0x1b
        /*016e*/ 	.short	0x00ff


	//----- nvinfo : EIATTR_EXIT_INSTR_OFFSETS
	.align		4
        /*0170*/ 	.byte	0x04, 0x1c
        /*0172*/ 	.short	(.L_57 - .L_56)


	//   ....[0]....
.L_56:
        /*0174*/ 	.word	0x00004d80


	//----- nvinfo : EIATTR_REQNTID
	.align		4
.L_57:
        /*0178*/ 	.byte	0x04, 0x10
        /*017a*/ 	.short	(.L_59 - .L_58)
.L_58:
        /*017c*/ 	.word	0x00000080
        /*0180*/ 	.word	0x00000001
        /*0184*/ 	.word	0x00000001


	//----- nvinfo : EIATTR_CBANK_PARAM_SIZE
	.align		4
.L_59:
        /*0188*/ 	.byte	0x03, 0x19
        /*018a*/ 	.short	0x00ac


	//----- nvinfo : EIATTR_PARAM_CBANK
	.align		4
        /*018c*/ 	.byte	0x04, 0x0a
        /*018e*/ 	.short	(.L_61 - .L_60)
	.align		4
.L_60:
        /*0190*/ 	.word	index@(.nv.constant0.triton_poi_fused_cat_6)
        /*0194*/ 	.short	0x0210
        /*0196*/ 	.short	0x00ac


	//----- nvinfo : EIATTR_SW_WAR
	.align		4
.L_61:
        /*0198*/ 	.byte	0x04, 0x36
        /*019a*/ 	.short	(.L_63 - .L_62)
.L_62:
        /*019c*/ 	.word	0x00000008
.L_63:


//--------------------- .nv.callgraph             --------------------------
	.section	.nv.callgraph,"",@"SHT_CUDA_CALLGRAPH"
	.align	4
	.sectionentsize	8
	.align		4
        /*0000*/ 	.word	0x00000000
	.align		4
        /*0004*/ 	.word	0xffffffff
	.align		4
        /*0008*/ 	.word	0x00000000
	.align		4
        /*000c*/ 	.word	0xfffffffe
	.align		4
        /*0010*/ 	.word	0x00000000
	.align		4
        /*0014*/ 	.word	0xfffffffd
	.align		4
        /*0018*/ 	.word	0x00000000
	.align		4
        /*001c*/ 	.word	0xfffffffc


//--------------------- .nv.constant4             --------------------------
	.section	.nv.constant4,"a",@progbits
	.align	8
	.align		8
.nv.constant4:
        /*0000*/ 	.dword	_$_str
	.align		8
        /*0008*/ 	.dword	_$_str_$_2


//--------------------- .text.triton_poi_fused_cat_6 --------------------------
	.section	.text.triton_poi_fused_cat_6,"ax",@progbits
	.align	128
        .global         triton_poi_fused_cat_6
        .type           triton_poi_fused_cat_6,@function
        .size           triton_poi_fused_cat_6,(.L_x_1 - triton_poi_fused_cat_6)
        .other          triton_poi_fused_cat_6,@"STO_CUDA_ENTRY STV_DEFAULT"
triton_poi_fused_cat_6:
.text.triton_poi_fused_cat_6:
[----:B------:R-:W-:Y:S01]  /*0000*/  LDC R1, c[0x0][0x28] ;  /* 0x00000a00ff017b82 */ /* 0x000fe20000000800 */
[----:B------:R-:W1:Y:S07]  /*0010*/  S2R R0, SR_TID.X ;  /* 0x0000000000007919 */ /* 0x000e6e0000002100 */
[----:B------:R-:W2:Y:S01]  /*0020*/  LDC.64 R8, c[0x0][0x220] ;  /* 0x00008800ff087b82 */ /* 0x000ea20000000a00 */
[----:B------:R-:W-:Y:S01]  /*0030*/  CS2R R10, SRZ ;  /* 0x00000000000a7805 */ /* 0x000fe2000001ff00 */
[----:B------:R-:W-:Y:S01]  /*0040*/  ULDC.64 UR4, c[0x0][0x208] ;  /* 0x0000820000047ab9 */ /* 0x000fe20000000a00 */
[----:B------:R-:W3:Y:S01]  /*0050*/  S2R R13, SR_CTAID.X ;  /* 0x00000000000d7919 */ /* 0x000ee20000002500 */
[----:B------:R-:W-:Y:S01]  /*0060*/  IMAD.MOV.U32 R12, RZ, RZ, RZ ;  /* 0x000000ffff0c7224 */ /* 0x000fe200078e00ff */
[----:B------:R-:W-:-:S02]  /*0070*/  CS2R R92, SRZ ;  /* 0x00000000005c7805 */ /* 0x000fc4000001ff00 */
[----:B------:R-:W-:Y:S01]  /*0080*/  CS2R R100, SRZ ;  /* 0x0000000000647805 */ /* 0x000fe2000001ff00 */
[----:B------:R-:W4:Y:S01]  /*0090*/  LDC.64 R2, c[0x0][0x298] ;  /* 0x0000a600ff027b82 */ /* 0x000f220000000a00 */
[----:B------:R-:W-:Y:S02]  /*00a0*/  CS2R R98, SRZ ;  /* 0x0000000000627805 */ /* 0x000fe4000001ff00 */
[----:B------:R-:W-:Y:S02]  /*00b0*/  CS2R R94, SRZ ;  /* 0x00000000005e7805 */ /* 0x000fe4000001ff00 */
[----:B------:R-:W-:Y:S02]  /*00c0*/  CS2R R102, SRZ ;  /* 0x0000000000667805 */ /* 0x000fe4000001ff00 */
[----:B------:R-:W-:Y:S02]  /*00d0*/  CS2R R116, SRZ ;  /* 0x0000000000747805 */ /* 0x000fe4000001ff00 */
[----:B------:R-:W-:-:S02]  /*00e0*/  CS2R R122, SRZ ;  /* 0x00000000007a7805 */ /* 0x000fc4000001ff00 */
[----:B------:R-:W-:Y:S01]  /*00f0*/  CS2R R96, SRZ ;  /* 0x0000000000607805 */ /* 0x000fe2000001ff00 */
[----:B------:R-:W-:Y:S01]  /*0100*/  IMAD.MOV.U32 R115, RZ, RZ, RZ ;  /* 0x000000ffff737224 */ /* 0x000fe200078e00ff */
[----:B------:R-:W-:Y:S01]  /*0110*/  ULDC.64 UR6, c[0x0][0x288] ;  /* 0x0000a20000067ab9 */ /* 0x000fe20000000a00 */
[----:B------:R-:W-:Y:S01]  /*0120*/  CS2R R48, SRZ ;  /* 0x0000000000307805 */ /* 0x000fe2000001ff00 */
[----:B------:R-:W-:Y:S01]  /*0130*/  IMAD.MOV.U32 R51, RZ, RZ, RZ ;  /* 0x000000ffff337224 */ /* 0x000fe200078e00ff */
[----:B------:R-:W-:Y:S01]  /*0140*/  CS2R R60, SRZ ;  /* 0x00000000003c7805 */ /* 0x000fe2000001ff00 */
[----:B------:R-:W5:Y:S01]  /*0150*/  LDC.64 R36, c[0x0][0x210] ;  /* 0x00008400ff247b82 */ /* 0x000f620000000a00 */
[----:B------:R-:W-:Y:S01]  /*0160*/  IMAD.MOV.U32 R59, RZ, RZ, RZ ;  /* 0x000000ffff3b7224 */ /* 0x000fe200078e00ff */
[----:B------:R-:W-:Y:S02]  /*0170*/  CS2R R52, SRZ ;  /* 0x0000000000347805 */ /* 0x000fe4000001ff00 */
[----:B------:R-:W-:Y:S01]  /*0180*/  CS2R R56, SRZ ;  /* 0x0000000000387805 */ /* 0x000fe2000001ff00 */
[----:B------:R-:W-:Y:S01]  /*0190*/  IMAD.MOV.U32 R45, RZ, RZ, RZ ;  /* 0x000000ffff2d7224 */ /* 0x000fe200078e00ff */
[----:B------:R-:W-:-:S02]  /*01a0*/  CS2R R70, SRZ ;  /* 0x0000000000467805 */ /* 0x000fc4000001ff00 */
[----:B------:R-:W-:Y:S02]  /*01b0*/  CS2R R80, SRZ ;  /* 0x0000000000507805 */ /* 0x000fe4000001ff00 */
[----:B------:R-:W-:Y:S02]  /*01c0*/  CS2R R78, SRZ ;  /* 0x00000000004e7805 */ /* 0x000fe4000001ff00 */
[----:B------:R-:W-:Y:S02]  /*01d0*/  CS2R R74, SRZ ;  /* 0x00000000004a7805 */ /* 0x000fe4000001ff00 */
[----:B------:R-:W-:Y:S02]  /*01e0*/  CS2R R64, SRZ ;  /* 0x0000000000407805 */ /* 0x000fe4000001ff00 */
[----:B------:R-:W-:Y:S01]  /*01f0*/  CS2R R72, SRZ ;  /* 0x0000000000487805 */ /* 0x000fe2000001ff00 */
[----:B-1----:R-:W-:Y:S01]  /*0200*/  IMAD.SHL.U32 R0, R0, 0x4, RZ ;  /* 0x0000000400007824 */ /* 0x002fe200078e00ff */
[----:B------:R-:W-:-:S02]  /*0210*/  CS2R R62, SRZ ;  /* 0x00000000003e7805 */ /* 0x000fc4000001ff00 */
[----:B------:R-:W-:Y:S02]  /*0220*/  CS2R R76, SRZ ;  /* 0x00000000004c7805 */ /* 0x000fe4000001ff00 */
[----:B------:R-:W-:Y:S02]  /*0230*/  CS2R R66, SRZ ;  /* 0x0000000000427805 */ /* 0x000fe4000001ff00 */
[----:B------:R-:W-:Y:S02]  /*0240*/  CS2R R68, SRZ ;  /* 0x0000000000447805 */ /* 0x000fe4000001ff00 */
[----:B------:R-:W-:Y:S02]  /*0250*/  LOP3.LUT R0, R0, 0x1fc, RZ, 0xc0, !PT ;  /* 0x000001fc00007812 */ /* 0x000fe400078ec0ff */
[----:B------:R-:W-:Y:S01]  /*0260*/  CS2R R82, SRZ ;  /* 0x0000000000527805 */ /* 0x000fe2000001ff00 */
[----:B------:R-:W-:Y:S02]  /*0270*/  ULDC.64 UR8, c[0x0][0x260] ;  /* 0x0000980000087ab9 */ /* 0x000fe40000000a00 */
[----:B---3--:R-:W-:-:S05]  /*0280*/  IMAD R19, R13, 0x400, R0 ;  /* 0x000004000d137824 */ /* 0x008fca00078e0200 */
[----:B------:R-:W-:-:S04]  /*0290*/  SHF.R.S32.HI R0, RZ, 0x1f, R19 ;  /* 0x0000001fff007819 */ /* 0x000fc80000011413 */
[----:B------:R-:W-:-:S04]  /*02a0*/  LEA.HI R15, R0, R19, RZ, 0xc ;  /* 0x00000013000f7211 */ /* 0x000fc800078f60ff */
[----:B------:R-:W-:-:S04]  /*02b0*/  SHF.R.S32.HI R27, RZ, 0xc, R15 ;  /* 0x0000000cff1b7819 */ /* 0x000fc8000001140f */
[----:B------:R-:W-:-:S04]  /*02c0*/  LEA.HI R0, R27, R27, RZ, 0x7 ;  /* 0x0000001b1b007211 */ /* 0x000fc800078f38ff */
[----:B------:R-:W-:-:S05]  /*02d0*/  LOP3.LUT R0, R0, 0xffffff80, RZ, 0xc0, !PT ;  /* 0xffffff8000007812 */ /* 0x000fca00078ec0ff */
[----:B------:R-:W-:-:S04]  /*02e0*/  IMAD.IADD R27, R27, 0x1, -R0 ;  /* 0x000000011b1b7824 */ /* 0x000fc800078e0a00 */
[C---:B--2---:R-:W-:Y:S01]  /*02f0*/  IMAD.WIDE R4, R27.reuse, 0x4, R8 ;  /* 0x000000041b047825 */ /* 0x044fe200078e0208 */
[----:B------:R-:W-:-:S13]  /*0300*/  ISETP.GE.AND P4, PT, R27, 0x20, PT ;  /* 0x000000201b00780c */ /* 0x000fda0003f86270 */
[----:B------:R-:W2:Y:S01]  /*0310*/  @!P4 LDG.E.EL R10, desc[UR4][R4.64] ;  /* 0x00000004040ac981 */ /* 0x000ea2000c2e1900 */
[----:B------:R-:W-:-:S03]  /*0320*/  VIADD R14, R19, 0x200 ;  /* 0x00000200130e7836 */ /* 0x000fc60000000000 */
[----:B------:R-:W3:Y:S02]  /*0330*/  @!P4 LDG.E.EL R11, desc[UR4][R4.64] ;  /* 0x00000004040bc981 */ /* 0x000ee4000c2e1900 */
[----:B------:R-:W-:Y:S02]  /*0340*/  SHF.R.S32.HI R7, RZ, 0x1f, R14 ;  /* 0x0000001fff077819 */ /* 0x000fe4000001140e */
[----:B------:R-:W2:Y:S02]  /*0350*/  @!P4 LDG.E.EL R12, desc[UR4][R4.64] ;  /* 0x00000004040cc981 */ /* 0x000ea4000c2e1900 */
[----:B------:R-:W-:Y:S02]  /*0360*/  LEA.HI R16, R7, R14, RZ, 0xc ;  /* 0x0000000e07107211 */ /* 0x000fe400078f60ff */
[----:B------:R1:W2:Y:S02]  /*0370*/  @!P4 LDG.E.EL R93, desc[UR4][R4.64] ;  /* 0x00000004045dc981 */ /* 0x0002a4000c2e1900 */
[----:B------:R-:W-:-:S04]  /*0380*/  SHF.R.S32.HI R23, RZ, 0xc, R16 ;  /* 0x0000000cff177819 */ /* 0x000fc80000011410 */
[----:B------:R-:W-:-:S04]  /*0390*/  LEA.HI R0, R23, R23, RZ, 0x7 ;  /* 0x0000001717007211 */ /* 0x000fc800078f38ff */
[----:B------:R-:W-:-:S05]  /*03a0*/  LOP3.LUT R6, R0, 0xffffff80, RZ, 0xc0, !PT ;  /* 0xffffff8000067812 */ /* 0x000fca00078ec0ff */
[----:B------:R-:W-:-:S05]  /*03b0*/  IMAD.IADD R23, R23, 0x1, -R6 ;  /* 0x0000000117177824 */ /* 0x000fca00078e0a06 */
[C---:B------:R-:W-:Y:S01]  /*03c0*/  ISETP.GE.AND P1, PT, R23.reuse, 0x20, PT ;  /* 0x000000201700780c */ /* 0x040fe20003f26270 */
[----:B-1----:R-:W-:Y:S01]  /*03d0*/  IMAD.WIDE R4, R23, 0x4, R8 ;  /* 0x0000000417047825 */ /* 0x002fe200078e0208 */
[----:B------:R-:W-:-:S11]  /*03e0*/  SHF.R.S32.HI R17, RZ, 0x15, R13 ;  /* 0x00000015ff117819 */ /* 0x000fd6000001140d */
[----:B------:R-:W2:Y:S01]  /*03f0*/  @!P1 LDG.E.EL R101, desc[UR4][R4.64] ;  /* 0x0000000404659981 */ /* 0x000ea2000c2e1900 */
[----:B------:R-:W-:Y:S01]  /*0400*/  VIADD R0, R19, 0x1 ;  /* 0x0000000113007836 */ /* 0x000fe20000000000 */
[----:B------:R-:W-:Y:S02]  /*0410*/  SGXT R17, R17, 0x1 ;  /* 0x000000011111781a */ /* 0x000fe40000000200 */
[----:B------:R-:W-:Y:S01]  /*0420*/  ISETP.GT.AND P3, PT, R27, 0x5f, PT ;  /* 0x0000005f1b00780c */ /* 0x000fe20003f64270 */
[----:B------:R-:W2:Y:S01]  /*0430*/  @!P1 LDG.E.EL R98, desc[UR4][R4.64] ;  /* 0x0000000404629981 */ /* 0x000ea2000c2e1900 */
[----:B------:R-:W-:-:S03]  /*0440*/  LEA.HI R6, R17, R0, RZ, 0xc ;  /* 0x0000000011067211 */ /* 0x000fc600078f60ff */
[----:B------:R-:W3:Y:S01]  /*0450*/  @!P1 LDG.E.EL R99, desc[UR4][R4.64] ;  /* 0x0000000404639981 */ /* 0x000ee2000c2e1900 */
[----:B------:R-:W-:Y:S01]  /*0460*/  LOP3.LUT R21, R6, 0x7fff000, RZ, 0xc0, !PT ;  /* 0x07fff00006157812 */ /* 0x000fe200078ec0ff */
[----:B----4-:R-:W-:Y:S02]  /*0470*/  IMAD.WIDE R6, R27, 0x4, R2 ;  /* 0x000000041b067825 */ /* 0x010fe400078e0202 */
[----:B------:R1:W4:Y:S04]  /*0480*/  @!P1 LDG.E.EL R103, desc[UR4][R4.64] ;  /* 0x0000000404679981 */ /* 0x000328000c2e1900 */
[----:B------:R-:W3:Y:S04]  /*0490*/  @P3 LDG.E.EL R94, desc[UR4][R6.64+-0x180] ;  /* 0xfffe8004065e3981 */ /* 0x000ee8000c2e1900 */
[----:B------:R-:W3:Y:S01]  /*04a0*/  @P3 LDG.E.EL R100, desc[UR4][R6.64+-0x180] ;  /* 0xfffe800406643981 */ /* 0x000ee2000c2e1900 */
[----:B------:R-:W-:-:S03]  /*04b0*/  ISETP.GT.AND P5, PT, R23, 0x5f, PT ;  /* 0x0000005f1700780c */ /* 0x000fc60003fa4270 */
[----:B------:R-:W3:Y:S01]  /*04c0*/  @P3 LDG.E.EL R117, desc[UR4][R6.64+-0x180] ;  /* 0xfffe800406753981 */ /* 0x000ee2000c2e1900 */
[----:B------:R-:W-:-:S03]  /*04d0*/  IMAD.WIDE R2, R23, 0x4, R2 ;  /* 0x0000000417027825 */ /* 0x000fc600078e0202 */
[----:B------:R1:W3:Y:S01]  /*04e0*/  @P3 LDG.E.EL R97, desc[UR4][R6.64+-0x180] ;  /* 0xfffe800406613981 */ /* 0x0002e2000c2e1900 */
[----:B------:R-:W-:-:S05]  /*04f0*/  VIADD R13, R19, 0x2 ;  /* 0x00000002130d7836 */ /* 0x000fca0000000000 */
[----:B------:R-:W4:Y:S01]  /*0500*/  @P5 LDG.E.EL R123, desc[UR4][R2.64+-0x180] ;  /* 0xfffe8004027b5981 */ /* 0x000f22000c2e1900 */
[----:B------:R-:W-:-:S03]  /*0510*/  LEA.HI R18, R17, R13, RZ, 0xc ;  /* 0x0000000d11127211 */ /* 0x000fc600078f60ff */
[----:B------:R-:W4:Y:S01]  /*0520*/  @P5 LDG.E.EL R116, desc[UR4][R2.64+-0x180] ;  /* 0xfffe800402745981 */ /* 0x000f22000c2e1900 */
[----:B------:R-:W-:Y:S01]  /*0530*/  LOP3.LUT R18, R18, 0x7fff000, RZ, 0xc0, !PT ;  /* 0x07fff00012127812 */ /* 0x000fe200078ec0ff */
[----:B------:R-:W-:Y:S02]  /*0540*/  IMAD.IADD R21, R0, 0x1, -R21 ;  /* 0x0000000100157824 */ /* 0x000fe400078e0a15 */
[----:B------:R-:W4:Y:S02]  /*0550*/  @P5 LDG.E.EL R115, desc[UR4][R2.64+-0x180] ;  /* 0xfffe800402735981 */ /* 0x000f24000c2e1900 */
[----:B------:R-:W-:Y:S02]  /*0560*/  IMAD.IADD R18, R13, 0x1, -R18 ;  /* 0x000000010d127824 */ /* 0x000fe400078e0a12 */
[C---:B------:R-:W-:Y:S01]  /*0570*/  VIADD R13, R19.reuse, 0x201 ;  /* 0x00000201130d7836 */ /* 0x040fe20000000000 */
[----:B------:R-:W4:Y:S01]  /*0580*/  @P5 LDG.E.EL R122, desc[UR4][R2.64+-0x180] ;  /* 0xfffe8004027a5981 */ /* 0x000f22000c2e1900 */
[----:B------:R-:W-:-:S02]  /*0590*/  VIADD R0, R19, 0x3 ;  /* 0x0000000313007836 */ /* 0x000fc40000000000 */
[----:B------:R-:W-:Y:S01]  /*05a0*/  VIADD R8, R19, 0x202 ;  /* 0x0000020213087836 */ /* 0x000fe20000000000 */
[C---:B------:R-:W-:Y:S02]  /*05b0*/  LEA.HI R22, R17.reuse, R13, RZ, 0xc ;  /* 0x0000000d11167211 */ /* 0x040fe400078f60ff */
[C---:B------:R-:W-:Y:S02]  /*05c0*/  LEA.HI R20, R17.reuse, R0, RZ, 0xc ;  /* 0x0000000011147211 */ /* 0x040fe400078f60ff */
[----:B------:R-:W-:Y:S02]  /*05d0*/  LOP3.LUT R22, R22, 0x7fff000, RZ, 0xc0, !PT ;  /* 0x07fff00016167812 */ /* 0x000fe400078ec0ff */
[----:B------:R-:W-:Y:S02]  /*05e0*/  LEA.HI R24, R17, R8, RZ, 0xc ;  /* 0x0000000811187211 */ /* 0x000fe400078f60ff */
[----:B------:R-:W-:Y:S01]  /*05f0*/  LOP3.LUT R25, R20, 0x7fff000, RZ, 0xc0, !PT ;  /* 0x07fff00014197812 */ /* 0x000fe200078ec0ff */
[----:B------:R-:W-:Y:S01]  /*0600*/  IMAD.IADD R22, R13, 0x1, -R22 ;  /* 0x000000010d167824 */ /* 0x000fe200078e0a16 */
[----:B------:R-:W-:-:S03]  /*0610*/  LOP3.LUT R13, R24, 0x7fff000, RZ, 0xc0, !PT ;  /* 0x07fff000180d7812 */ /* 0x000fc600078ec0ff */
[----:B------:R-:W-:Y:S01]  /*0620*/  IMAD.IADD R25, R0, 0x1, -R25 ;  /* 0x0000000100197824 */ /* 0x000fe200078e0a19 */
[----:B------:R-:W-:Y:S01]  /*0630*/  LEA.HI R0, R17, R19, RZ, 0x13 ;  /* 0x0000001311007211 */ /* 0x000fe200078f98ff */
[----:B------:R-:W-:Y:S02]  /*0640*/  VIADD R9, R19, 0x203 ;  /* 0x0000020313097836 */ /* 0x000fe40000000000 */
[----:B------:R-:W-:Y:S01]  /*0650*/  IMAD.IADD R13, R8, 0x1, -R13 ;  /* 0x00000001080d7824 */ /* 0x000fe200078e0a0d */
[----:B------:R-:W-:Y:S02]  /*0660*/  SHF.R.S32.HI R8, RZ, 0x13, R0 ;  /* 0x00000013ff087819 */ /* 0x000fe40000011400 */
[----:B------:R-:W-:Y:S02]  /*0670*/  LOP3.LUT R0, R15, 0x7fff000, RZ, 0xc0, !PT ;  /* 0x07fff0000f007812 */ /* 0x000fe400078ec0ff */
[C---:B------:R-:W-:Y:S01]  /*0680*/  LEA.HI R20, R17.reuse, R9, RZ, 0xc ;  /* 0x0000000911147211 */ /* 0x040fe200078f60ff */
[----:B------:R-:W-:Y:S01]  /*0690*/  IMAD.SHL.U32 R8, R8, 0x20000, RZ ;  /* 0x0002000008087824 */ /* 0x000fe200078e00ff */
[----:B------:R-:W-:Y:S01]  /*06a0*/  LEA.HI R17, R17, R14, RZ, 0x13 ;  /* 0x0000000e11117211 */ /* 0x000fe200078f98ff */
[----:B------:R-:W-:Y:S01]  /*06b0*/  IMAD.IADD R0, R19, 0x1, -R0 ;  /* 0x0000000113007824 */ /* 0x000fe200078e0a00 */
[----:B------:R-:W-:-:S02]  /*06c0*/  LOP3.LUT R20, R20, 0x7fff000, RZ, 0xc0, !PT ;  /* 0x07fff00014147812 */ /* 0x000fc400078ec0ff */
[----:B------:R-:W-:Y:S01]  /*06d0*/  SHF.R.S32.HI R17, RZ, 0x13, R17 ;  /* 0x00000013ff117819 */ /* 0x000fe20000011411 */
[----:B------:R-:W-:Y:S01]  /*06e0*/  IMAD R38, R0, 0x20, R8 ;  /* 0x0000002000267824 */ /* 0x000fe200078e0208 */
[----:B------:R-:W-:Y:S01]  /*06f0*/  SHF.R.S32.HI R15, RZ, 0x1f, R27 ;  /* 0x0000001fff0f7819 */ /* 0x000fe2000001141b */
[----:B------:R-:W-:Y:S02]  /*0700*/  IMAD.IADD R20, R9, 0x1, -R20 ;  /* 0x0000000109147824 */ /* 0x000fe400078e0a14 */
[----:B------:R-:W-:Y:S01]  /*0710*/  IMAD.SHL.U32 R17, R17, 0x20000, RZ ;  /* 0x0002000011117824 */ /* 0x000fe200078e00ff */
[----:B------:R-:W-:Y:S01]  /*0720*/  IADD3 R35, P0, R27, R38, RZ ;  /* 0x000000261b237210 */ /* 0x000fe20007f1e0ff */
[----:B------:R-:W-:Y:S02]  /*0730*/  IMAD R40, R21, 0x20, R8 ;  /* 0x0000002015287824 */ /* 0x000fe400078e0208 */
[----:B------:R-:W-:Y:S01]  /*0740*/  IMAD R58, R20, 0x20, R17 ;  /* 0x00000020143a7824 */ /* 0x000fe200078e0211 */
[----:B------:R-:W-:-:S02]  /*0750*/  LEA.HI.X.SX32 R20, R38, R15, 0x1, P0 ;  /* 0x0000000f26147211 */ /* 0x000fc400000f0eff */
[----:B------:R-:W-:Y:S01]  /*0760*/  IADD3 R30, P0, R27, R40, RZ ;  /* 0x000000281b1e7210 */ /* 0x000fe20007f1e0ff */
[----:B------:R-:W-:-:S03]  /*0770*/  IMAD R54, R13, 0x20, R17 ;  /* 0x000000200d367824 */ /* 0x000fc600078e0211 */
[----:B------:R-:W-:-:S04]  /*0780*/  LEA.HI.X.SX32 R13, R40, R15, 0x1, P0 ;  /* 0x0000000f280d7211 */ /* 0x000fc800000f0eff */
[C---:B------:R-:W-:Y:S01]  /*0790*/  SHF.L.U64.HI R32, R30.reuse, 0x2, R13 ;  /* 0x000000021e207819 */ /* 0x040fe2000001020d */
[----:B------:R-:W-:Y:S01]  /*07a0*/  IMAD.SHL.U32 R30, R30, 0x4, RZ ;  /* 0x000000041e1e7824 */ /* 0x000fe200078e00ff */
[----:B------:R-:W-:Y:S01]  /*07b0*/  LOP3.LUT R9, R16, 0x7fff000, RZ, 0xc0, !PT ;  /* 0x07fff00010097812 */ /* 0x000fe200078ec0ff */
[----:B------:R-:W-:Y:S01]  /*07c0*/  IMAD R42, R18, 0x20, R8 ;  /* 0x00000020122a7824 */ /* 0x000fe200078e0208 */
[C---:B------:R-:W-:Y:S01]  /*07d0*/  SHF.L.U64.HI R20, R35.reuse, 0x2, R20 ;  /* 0x0000000223147819 */ /* 0x040fe20000010214 */
[----:B------:R-:W-:Y:S01]  /*07e0*/  IMAD.SHL.U32 R35, R35, 0x4, RZ ;  /* 0x0000000423237824 */ /* 0x000fe200078e00ff */
[----:B-1----:R-:W-:Y:S01]  /*07f0*/  IADD3 R4, P0, R30, UR6, RZ ;  /* 0x000000061e047c10 */ /* 0x002fe2000ff1e0ff */
[----:B------:R-:W-:Y:S02]  /*0800*/  IMAD R44, R25, 0x20, R8 ;  /* 0x00000020192c7824 */ /* 0x000fe400078e0208 */
[----:B------:R-:W-:Y:S01]  /*0810*/  IMAD.IADD R9, R14, 0x1, -R9 ;  /* 0x000000010e097824 */ /* 0x000fe200078e0a09 */
[----:B------:R-:W-:-:S02]  /*0820*/  IADD3.X R5, R32, UR7, RZ, P0, !PT ;  /* 0x0000000720057c10 */ /* 0x000fc400087fe4ff */
[----:B------:R-:W-:Y:S02]  /*0830*/  IADD3 R8, P2, R35, UR6, RZ ;  /* 0x0000000623087c10 */ /* 0x000fe4000ff5e0ff */
[----:B------:R-:W-:Y:S01]  /*0840*/  IADD3 R34, P0, R27, R42, RZ ;  /* 0x0000002a1b227210 */ /* 0x000fe20007f1e0ff */
[--C-:B------:R-:W-:Y:S01]  /*0850*/  IMAD R46, R9, 0x20, R17.reuse ;  /* 0x00000020092e7824 */ /* 0x100fe200078e0211 */
[----:B------:R-:W-:Y:S01]  /*0860*/  IADD3.X R9, R20, UR7, RZ, P2, !PT ;  /* 0x0000000714097c10 */ /* 0x000fe200097fe4ff */
[----:B------:R-:W-:Y:S01]  /*0870*/  IMAD R50, R22, 0x20, R17 ;  /* 0x0000002016327824 */ /* 0x000fe200078e0211 */
[----:B0-----:R-:W-:Y:S01]  /*0880*/  LEA.HI.X.SX32 R7, R42, R15, 0x1, P0 ;  /* 0x0000000f2a077211 */ /* 0x001fe200000f0eff */
[----:B------:R-:W4:Y:S01]  /*0890*/  @P3 LDG.E.EL R51, desc[UR4][R4.64+-0x180] ;  /* 0xfffe800404333981 */ /* 0x000f22000c2e1900 */
[----:B------:R-:W-:-:S03]  /*08a0*/  IADD3 R33, P0, R27, R44, RZ ;  /* 0x0000002c1b217210 */ /* 0x000fc60007f1e0ff */
[----:B------:R0:W4:Y:S01]  /*08b0*/  @P3 LDG.E.EL R48, desc[UR4][R8.64+-0x180] ;  /* 0xfffe800408303981 */ /* 0x000122000c2e1900 */
[----:B------:R-:W-:Y:S02]  /*08c0*/  LEA.HI.X.SX32 R0, R44, R15, 0x1, P0 ;  /* 0x0000000f2c007211 */ /* 0x000fe400000f0eff */
[----:B------:R-:W-:Y:S02]  /*08d0*/  IADD3 R18, P0, R23, R46, RZ ;  /* 0x0000002e17127210 */ /* 0x000fe40007f1e0ff */
[C---:B------:R-:W-:Y:S01]  /*08e0*/  SHF.L.U64.HI R22, R34.reuse, 0x2, R7 ;  /* 0x0000000222167819 */ /* 0x040fe20000010207 */
[----:B------:R-:W-:Y:S01]  /*08f0*/  IMAD.SHL.U32 R34, R34, 0x4, RZ ;  /* 0x0000000422227824 */ /* 0x000fe200078e00ff */
[----:B0-----:R-:W-:Y:S02]  /*0900*/  SHF.R.S32.HI R9, RZ, 0x1f, R23 ;  /* 0x0000001fff097819 */ /* 0x001fe40000011417 */
[C---:B------:R-:W-:Y:S02]  /*0910*/  SHF.L.U64.HI R31, R33.reuse, 0x2, R0 ;  /* 0x00000002211f7819 */ /* 0x040fe40000010200 */
[----:B------:R-:W-:Y:S01]  /*0920*/  LEA.HI.X.SX32 R5, R46, R9, 0x1, P0 ;  /* 0x000000092e057211 */ /* 0x000fe200000f0eff */
[----:B------:R-:W-:Y:S01]  /*0930*/  IMAD.SHL.U32 R33, R33, 0x4, RZ ;  /* 0x0000000421217824 */ /* 0x000fe200078e00ff */
[----:B------:R-:W-:-:S02]  /*0940*/  IADD3 R6, P2, R34, UR6, RZ ;  /* 0x0000000622067c10 */ /* 0x000fc4000ff5e0ff */
[C---:B------:R-:W-:Y:S01]  /*0950*/  SHF.L.U64.HI R26, R18.reuse, 0x2, R5 ;  /* 0x00000002121a7819 */ /* 0x040fe20000010205 */
[----:B------:R-:W-:Y:S01]  /*0960*/  IMAD.SHL.U32 R18, R18, 0x4, RZ ;  /* 0x0000000412127824 */ /* 0x000fe200078e00ff */
[----:B------:R-:W-:Y:S02]  /*0970*/  IADD3 R2, P0, R33, UR6, RZ ;  /* 0x0000000621027c10 */ /* 0x000fe4000ff1e0ff */
[----:B------:R-:W-:Y:S02]  /*0980*/  IADD3.X R7, R22, UR7, RZ, P2, !PT ;  /* 0x0000000716077c10 */ /* 0x000fe400097fe4ff */
[----:B------:R-:W-:Y:S02]  /*0990*/  IADD3 R4, P2, R18, UR6, RZ ;  /* 0x0000000612047c10 */ /* 0x000fe4000ff5e0ff */
[----:B------:R-:W-:Y:S01]  /*09a0*/  IADD3.X R3, R31, UR7, RZ, P0, !PT ;  /* 0x000000071f037c10 */ /* 0x000fe200087fe4ff */
[----:B------:R0:W4:Y:S01]  /*09b0*/  @P3 LDG.E.EL R60, desc[UR4][R6.64+-0x180] ;  /* 0xfffe8004063c3981 */ /* 0x000122000c2e1900 */
[----:B------:R-:W-:-:S02]  /*09c0*/  IADD3 R21, P0, R23, R50, RZ ;  /* 0x0000003217157210 */ /* 0x000fc40007f1e0ff */
[----:B------:R-:W-:Y:S01]  /*09d0*/  IADD3.X R5, R26, UR7, RZ, P2, !PT ;  /* 0x000000071a057c10 */ /* 0x000fe200097fe4ff */
[----:B------:R1:W4:Y:S01]  /*09e0*/  @P3 LDG.E.EL R59, desc[UR4][R2.64+-0x180] ;  /* 0xfffe8004023b3981 */ /* 0x000322000c2e1900 */
[----:B------:R-:W-:Y:S02]  /*09f0*/  IADD3 R24, P2, R23, R54, RZ ;  /* 0x0000003617187210 */ /* 0x000fe40007f5e0ff */
[-C--:B------:R-:W-:Y:S01]  /*0a00*/  LEA.HI.X.SX32 R0, R50, R9.reuse, 0x1, P0 ;  /* 0x0000000932007211 */ /* 0x080fe200000f0eff */
[----:B------:R1:W4:Y:S01]  /*0a10*/  @P5 LDG.E.EL R53, desc[UR4][R4.64+-0x180] ;  /* 0xfffe800404355981 */ /* 0x000322000c2e1900 */
[----:B0-----:R-:W-:Y:S02]  /*0a20*/  LEA.HI.X.SX32 R7, R54, R9, 0x1, P2 ;  /* 0x0000000936077211 */ /* 0x001fe400010f0eff */
[C---:B------:R-:W-:Y:S01]  /*0a30*/  SHF.L.U64.HI R29, R21.reuse, 0x2, R0 ;  /* 0x00000002151d7819 */ /* 0x040fe20000010200 */
[----:B------:R-:W-:Y:S01]  /*0a40*/  IMAD.SHL.U32 R21, R21, 0x4, RZ ;  /* 0x0000000415157824 */ /* 0x000fe200078e00ff */
[----:B------:R-:W-:-:S02]  /*0a50*/  IADD3 R25, P0, R23, R58, RZ ;  /* 0x0000003a17197210 */ /* 0x000fc40007f1e0ff */
[C---:B------:R-:W-:Y:S01]  /*0a60*/  SHF.L.U64.HI R0, R24.reuse, 0x2, R7 ;  /* 0x0000000218007819 */ /* 0x040fe20000010207 */
[----:B------:R-:W-:Y:S01]  /*0a70*/  IMAD.SHL.U32 R24, R24, 0x4, RZ ;  /* 0x0000000418187824 */ /* 0x000fe200078e00ff */
[----:B------:R-:W-:Y:S02]  /*0a80*/  LEA.HI.X.SX32 R28, R58, R9, 0x1, P0 ;  /* 0x000000093a1c7211 */ /* 0x000fe400000f0eff */
[----:B-1----:R-:W-:Y:S02]  /*0a90*/  IADD3 R2, P0, R21, UR6, RZ ;  /* 0x0000000615027c10 */ /* 0x002fe4000ff1e0ff */
[----:B------:R-:W-:Y:S02]  /*0aa0*/  IADD3 R4, P2, R24, UR6, RZ ;  /* 0x0000000618047c10 */ /* 0x000fe4000ff5e0ff */
[C---:B------:R-:W-:Y:S01]  /*0ab0*/  SHF.L.U64.HI R28, R25.reuse, 0x2, R28 ;  /* 0x00000002191c7819 */ /* 0x040fe2000001021c */
[----:B------:R-:W-:Y:S01]  /*0ac0*/  IMAD.SHL.U32 R25, R25, 0x4, RZ ;  /* 0x0000000419197824 */ /* 0x000fe200078e00ff */
[----:B------:R-:W-:Y:S01]  /*0ad0*/  IADD3.X R3, R29, UR7, RZ, P0, !PT ;  /* 0x000000071d037c10 */ /* 0x000fe200087fe4ff */
[C---:B------:R-:W-:Y:S01]  /*0ae0*/  IMAD.IADD R7, R27.reuse, 0x1, R38 ;  /* 0x000000011b077824 */ /* 0x040fe200078e0226 */
[----:B------:R-:W-:Y:S01]  /*0af0*/  IADD3.X R5, R0, UR7, RZ, P2, !PT ;  /* 0x0000000700057c10 */ /* 0x000fe200097fe4ff */
[----:B------:R-:W0:Y:S01]  /*0b00*/  LDC.64 R38, c[0x0][0x218] ;  /* 0x00008600ff267b82 */ /* 0x000e220000000a00 */
[C---:B------:R-:W-:Y:S01]  /*0b10*/  IMAD.IADD R9, R27.reuse, 0x1, R40 ;  /* 0x000000011b097824 */ /* 0x040fe200078e0228 */
[----:B------:R1:W4:Y:S01]  /*0b20*/  @P5 LDG.E.EL R56, desc[UR4][R2.64+-0x180] ;  /* 0xfffe800402385981 */ /* 0x000322000c2e1900 */
[----:B------:R-:W-:Y:S01]  /*0b30*/  IADD3 R16, P0, R25, UR6, RZ ;  /* 0x0000000619107c10 */ /* 0x000fe2000ff1e0ff */
[----:B------:R-:W-:-:S02]  /*0b40*/  IMAD.IADD R13, R27, 0x1, R42 ;  /* 0x000000011b0d7824 */ /* 0x000fc400078e022a */
[----:B------:R5:W4:Y:S01]  /*0b50*/  @P5 LDG.E.EL R45, desc[UR4][R4.64+-0x180] ;  /* 0xfffe8004042d5981 */ /* 0x000b22000c2e1900 */
[----:B------:R-:W-:Y:S01]  /*0b60*/  IADD3.X R17, R28, UR7, RZ, P0, !PT ;  /* 0x000000071c117c10 */ /* 0x000fe200087fe4ff */
[C---:B------:R-:W-:Y:S01]  /*0b70*/  IMAD.IADD R15, R27.reuse, 0x1, R44 ;  /* 0x000000011b0f7824 */ /* 0x040fe200078e022c */
[----:B------:R-:W-:Y:S01]  /*0b80*/  LOP3.LUT R133, R27, 0xffffffe0, RZ, 0xc0, !PT ;  /* 0xffffffe01b857812 */ /* 0x000fe200078ec0ff */
[C---:B------:R-:W-:Y:S01]  /*0b90*/  IMAD.IADD R41, R23.reuse, 0x1, R50 ;  /* 0x0000000117297824 */ /* 0x040fe200078e0232 */
[----:B------:R-:W-:Y:S01]  /*0ba0*/  CS2R R86, SRZ ;  /* 0x0000000000567805 */ /* 0x000fe2000001ff00 */
[----:B-1----:R-:W1:Y:S01]  /*0bb0*/  LDC.64 R2, c[0x0][0x270] ;  /* 0x00009c00ff027b82 */ /* 0x002e620000000a00 */
[----:B------:R-:W-:Y:S01]  /*0bc0*/  IMAD.IADD R43, R23, 0x1, R54 ;  /* 0x00000001172b7824 */ /* 0x000fe200078e0236 */
[----:B------:R0:W4:Y:S01]  /*0bd0*/  @P5 LDG.E.EL R52, desc[UR4][R16.64+-0x180] ;  /* 0xfffe800410345981 */ /* 0x000122000c2e1900 */
[----:B-----5:R-:W-:Y:S01]  /*0be0*/  IMAD.WIDE R4, R7, 0x4, R36 ;  /* 0x0000000407047825 */ /* 0x020fe200078e0224 */
[----:B------:R-:W-:-:S03]  /*0bf0*/  CS2R R88, SRZ ;  /* 0x0000000000587805 */ /* 0x000fc6000001ff00 */
[----:B------:R-:W-:Y:S01]  /*0c00*/  IMAD.MOV.U32 R85, RZ, RZ, RZ ;  /* 0x000000ffff557224 */ /* 0x000fe200078e00ff */
[----:B------:R5:W4:Y:S01]  /*0c10*/  @!P4 LDG.E.EL R70, desc[UR4][R4.64] ;  /* 0x000000040446c981 */ /* 0x000b22000c2e1900 */
[----:B------:R-:W-:-:S04]  /*0c20*/  IMAD.WIDE R6, R9, 0x4, R36 ;  /* 0x0000000409067825 */ /* 0x000fc800078e0224 */
[----:B------:R-:W-:Y:S01]  /*0c30*/  IMAD.MOV.U32 R84, RZ, RZ, 0x3e800000 ;  /* 0x3e800000ff547424 */ /* 0x000fe200078e00ff */
[----:B------:R0:W4:Y:S01]  /*0c40*/  @!P4 LDG.E.EL R80, desc[UR4][R6.64] ;  /* 0x000000040650c981 */ /* 0x000122000c2e1900 */
[----:B------:R-:W-:Y:S01]  /*0c50*/  IMAD.WIDE R8, R13, 0x4, R36 ;  /* 0x000000040d087825 */ /* 0x000fe200078e0224 */
[----:B------:R-:W-:Y:S02]  /*0c60*/  CS2R R90, SRZ ;  /* 0x00000000005a7805 */ /* 0x000fe4000001ff00 */
[----:B------:R-:W-:Y:S02]  /*0c70*/  CS2R R104, SRZ ;  /* 0x0000000000687805 */ /* 0x000fe4000001ff00 */
[----:B------:R-:W-:Y:S01]  /*0c80*/  CS2R R134, SRZ ;  /* 0x0000000000867805 */ /* 0x000fe2000001ff00 */
[C---:B------:R-:W-:Y:S01]  /*0c90*/  IMAD.IADD R13, R23.reuse, 0x1, R46 ;  /* 0x00000001170d7824 */ /* 0x040fe200078e022e */
[----:B------:R0:W4:Y:S01]  /*0ca0*/  @!P4 LDG.E.EL R79, desc[UR4][R8.64] ;  /* 0x00000004084fc981 */ /* 0x000122000c2e1900 */
[----:B------:R-:W-:Y:S01]  /*0cb0*/  IMAD.IADD R47, R23, 0x1, R58 ;  /* 0x00000001172f7824 */ /* 0x000fe200078e023a */
[----:B------:R-:W-:Y:S01]  /*0cc0*/  ULDC.64 UR6, c[0x0][0x238] ;  /* 0x00008e0000067ab9 */ /* 0x000fe20000000a00 */
[----:B------:R-:W-:-:S04]  /*0cd0*/  IMAD.WIDE R14, R15, 0x4, R36 ;  /* 0x000000040f0e7825 */ /* 0x000fc800078e0224 */
[--C-:B0-----:R-:W-:Y:S01]  /*0ce0*/  IMAD.WIDE R16, R13, 0x4, R36.reuse ;  /* 0x000000040d107825 */ /* 0x101fe200078e0224 */
[----:B------:R-:W-:Y:S01]  /*0cf0*/  ISETP.NE.AND P2, PT, R133, 0x40, PT ;  /* 0x000000408500780c */ /* 0x000fe20003f45270 */
[----:B------:R1:W4:Y:S02]  /*0d00*/  @!P4 LDG.E.EL R78, desc[UR4][R14.64] ;  /* 0x000000040e4ec981 */ /* 0x000324000c2e1900 */
[--C-:B-----5:R-:W-:Y:S02]  /*0d10*/  IMAD.WIDE R4, R41, 0x4, R36.reuse ;  /* 0x0000000429047825 */ /* 0x120fe400078e0224 */
[----:B------:R-:W5:Y:S02]  /*0d20*/  @!P1 LDG.E.EL R49, desc[UR4][R16.64] ;  /* 0x0000000410319981 */ /* 0x000f64000c2e1900 */
[--C-:B------:R-:W-:Y:S02]  /*0d30*/  IMAD.WIDE R6, R43, 0x4, R36.reuse ;  /* 0x000000042b067825 */ /* 0x100fe400078e0224 */
[----:B------:R0:W5:Y:S02]  /*0d40*/  @!P1 LDG.E.EL R64, desc[UR4][R4.64] ;  /* 0x0000000404409981 */ /* 0x000164000c2e1900 */
[----:B------:R-:W-:-:S02]  /*0d50*/  IMAD.WIDE R8, R47, 0x4, R36 ;  /* 0x000000042f087825 */ /* 0x000fc400078e0224 */
[----:B------:R-:W2:Y:S01]  /*0d60*/  LDC.64 R36, c[0x0][0x228] ;  /* 0x00008a00ff247b82 */ /* 0x000ea20000000a00 */
[----:B------:R0:W5:Y:S01]  /*0d70*/  @!P1 LDG.E.EL R75, desc[UR4][R6.64] ;  /* 0x00000004064b9981 */ /* 0x000162000c2e1900 */
[----:B-1----:R-:W-:-:S04]  /*0d80*/  IMAD.WIDE R14, R27, 0x4, R2 ;  /* 0x000000041b0e7825 */ /* 0x002fc800078e0202 */
[--C-:B0-----:R-:W-:Y:S01]  /*0d90*/  IMAD.WIDE R4, R27, 0x4, R38.reuse ;  /* 0x000000041b047825 */ /* 0x101fe200078e0226 */
[----:B------:R0:W5:Y:S01]  /*0da0*/  @!P1 LDG.E.EL R74, desc[UR4][R8.64] ;  /* 0x00000004084a9981 */ /* 0x000162000c2e1900 */
[----:B------:R-:W1:Y:S03]  /*0db0*/  LDC.64 R6, c[0x0][0x230] ;  /* 0x00008c00ff067b82 */ /* 0x000e660000000a00 */
[----:B------:R-:W5:Y:S01]  /*0dc0*/  @!P4 LDG.E.EL R57, desc[UR4][R4.64] ;  /* 0x000000040439c981 */ /* 0x000f62000c2e1900 */
[----:B------:R-:W-:Y:S02]  /*0dd0*/  CS2R R46, SRZ ;  /* 0x00000000002e7805 */ /* 0x000fe4000001ff00 */
[----:B------:R-:W-:Y:S01]  /*0de0*/  CS2R R42, SRZ ;  /* 0x00000000002a7805 */ /* 0x000fe2000001ff00 */
[----:B------:R-:W5:Y:S01]  /*0df0*/  @!P4 LDG.E.EL R72, desc[UR4][R4.64] ;  /* 0x000000040448c981 */ /* 0x000f62000c2e1900 */
[----:B0-----:R-:W-:-:S03]  /*0e00*/  IMAD.WIDE R8, R23, 0x4, R38 ;  /* 0x0000000417087825 */ /* 0x001fc600078e0226 */
[----:B------:R-:W5:Y:S01]  /*0e10*/  @!P2 LDG.E.EL R73, desc[UR4][R14.64+-0x100] ;  /* 0xffff00040e49a981 */ /* 0x000f62000c2e1900 */
[----:B------:R-:W-:-:S03]  /*0e20*/  IMAD.MOV.U32 R58, RZ, RZ, RZ ;  /* 0x000000ffff3a7224 */ /* 0x000fc600078e00ff */
[----:B------:R-:W5:Y:S01]  /*0e30*/  @!P1 LDG.E.EL R62, desc[UR4][R8.64] ;  /* 0x00000004083e9981 */ /* 0x000f62000c2e1900 */
[----:B------:R-:W-:-:S03]  /*0e40*/  IMAD.MOV.U32 R44, RZ, RZ, RZ ;  /* 0x000000ffff2c7224 */ /* 0x000fc600078e00ff */
[----:B------:R-:W5:Y:S04]  /*0e50*/  @!P1 LDG.E.EL R47, desc[UR4][R8.64] ;  /* 0x00000004082f9981 */ /* 0x000f68000c2e1900 */
[----:B------:R-:W5:Y:S04]  /*0e60*/  @!P2 LDG.E.EL R71, desc[UR4][R14.64+-0x100] ;  /* 0xffff00040e47a981 */ /* 0x000f68000c2e1900 */
[----:B------:R-:W5:Y:S04]  /*0e70*/  @!P2 LDG.E.EL R43, desc[UR4][R14.64+-0x100] ;  /* 0xffff00040e2ba981 */ /* 0x000f68000c2e1900 */
[----:B------:R2:W5:Y:S01]  /*0e80*/  @!P2 LDG.E.EL R46, desc[UR4][R14.64+-0x100] ;  /* 0xffff00040e2ea981 */ /* 0x000562000c2e1900 */
[----:B------:R-:W-:-:S03]  /*0e90*/  IMAD.MOV.U32 R50, RZ, RZ, RZ ;  /* 0x000000ffff327224 */ /* 0x000fc600078e00ff */
[----:B------:R-:W5:Y:S04]  /*0ea0*/  @!P4 LDG.E.EL R77, desc[UR4][R4.64] ;  /* 0x00000004044dc981 */ /* 0x000f68000c2e1900 */
[----:B------:R0:W5:Y:S01]  /*0eb0*/  @!P4 LDG.E.EL R76, desc[UR4][R4.64] ;  /* 0x00000004044cc981 */ /* 0x000162000c2e1900 */
[----:B--2---:R-:W-:-:S03]  /*0ec0*/  IMAD.WIDE R14, R27, 0x4, R36 ;  /* 0x000000041b0e7825 */ /* 0x004fc600078e0224 */
[----:B------:R-:W2:Y:S04]  /*0ed0*/  @!P1 LDG.E.EL R68, desc[UR4][R8.64] ;  /* 0x0000000408449981 */ /* 0x000ea8000c2e1900 */
[----:B------:R-:W2:Y:S01]  /*0ee0*/  @!P4 LDG.E.EL R58, desc[UR4][R14.64] ;  /* 0x000000040e3ac981 */ /* 0x000ea2000c2e1900 */
[----:B0-----:R-:W0:Y:S03]  /*0ef0*/  LDC.64 R4, c[0x0][0x290] ;  /* 0x0000a400ff047b82 */ /* 0x001e260000000a00 */
[----:B------:R-:W2:Y:S04]  /*0f00*/  @!P4 LDG.E.EL R67, desc[UR4][R14.64] ;  /* 0x000000040e43c981 */ /* 0x000ea8000c2e1900 */
[----:B------:R-:W2:Y:S04]  /*0f10*/  @!P4 LDG.E.EL R44, desc[UR4][R14.64] ;  /* 0x000000040e2cc981 */ /* 0x000ea8000c2e1900 */
[----:B------:R1:W2:Y:S01]  /*0f20*/  @!P4 LDG.E.EL R65, desc[UR4][R14.64] ;  /* 0x000000040e41c981 */ /* 0x0002a2000c2e1900 */
[----:B------:R-:W-:-:S03]  /*0f30*/  SEL R10, R10, RZ, !P4 ;  /* 0x000000ff0a0a7207 */ /* 0x000fc60006000000 */
[----:B------:R3:W2:Y:S01]  /*0f40*/  @!P1 LDG.E.EL R66, desc[UR4][R8.64] ;  /* 0x0000000408429981 */ /* 0x0006a2000c2e1900 */
[----:B-1----:R-:W-:-:S05]  /*0f50*/  IMAD.WIDE R14, R27, 0x4, R6 ;  /* 0x000000041b0e7825 */ /* 0x002fca00078e0206 */
[----:B------:R-:W2:Y:S01]  /*0f60*/  @!P4 LDG.E.EL R50, desc[UR4][R14.64] ;  /* 0x000000040e32c981 */ /* 0x000ea2000c2e1900 */
[----:B------:R-:W-:Y:S01]  /*0f70*/  FADD R130, R10, 9.9999997473787516356e-06 ;  /* 0x3727c5ac0a827421 */ /* 0x000fe20000000000 */
[----:B------:R-:W-:Y:S02]  /*0f80*/  CS2R R40, SRZ ;  /* 0x0000000000287805 */ /* 0x000fe4000001ff00 */
[----:B------:R-:W-:Y:S01]  /*0f90*/  CS2R R54, SRZ ;  /* 0x0000000000367805 */ /* 0x000fe2000001ff00 */
[----:B---3--:R-:W-:Y:S01]  /*0fa0*/  IMAD.WIDE R8, R23, 0x4, R36 ;  /* 0x0000000417087825 */ /* 0x008fe200078e0224 */
[----:B------:R-:W3:Y:S01]  /*0fb0*/  @!P4 LDG.E.EL R42, desc[UR4][R14.64] ;  /* 0x000000040e2ac981 */ /* 0x000ee2000c2e1900 */
[----:B------:R-:W1:Y:S01]  /*0fc0*/  MUFU.SQRT R130, R130 ;  /* 0x0000008200827308 */ /* 0x000e620000002000 */
[----:B------:R-:W-:Y:S02]  /*0fd0*/  CS2R R38, SRZ ;  /* 0x0000000000267805 */ /* 0x000fe4000001ff00 */
[----:B------:R-:W2:Y:S01]  /*0fe0*/  @!P1 LDG.E.EL R40, desc[UR4][R8.64] ;  /* 0x0000000408289981 */ /* 0x000ea2000c2e1900 */
[----:B------:R-:W-:-:S02]  /*0ff0*/  CS2R R36, SRZ ;  /* 0x0000000000247805 */ /* 0x000fc4000001ff00 */
[----:B------:R-:W-:Y:S01]  /*1000*/  SEL R126, R11, RZ, !P4 ;  /* 0x000000ff0b7e7207 */ /* 0x000fe20006000000 */
[----:B------:R-:W2:Y:S01]  /*1010*/  @!P1 LDG.E.EL R41, desc[UR4][R8.64] ;  /* 0x0000000408299981 */ /* 0x000ea2000c2e1900 */
[----:B------:R-:W-:-:S03]  /*1020*/  IMAD.WIDE R6, R23, 0x4, R6 ;  /* 0x0000000417067825 */ /* 0x000fc600078e0206 */
[----:B------:R-:W2:Y:S01]  /*1030*/  @!P1 LDG.E.EL R63, desc[UR4][R8.64] ;  /* 0x00000004083f9981 */ /* 0x000ea2000c2e1900 */
[----:B------:R-:W-:-:S03]  /*1040*/  IADD3 R10, P6, R35, UR8, RZ ;  /* 0x00000008230a7c10 */ /* 0x000fc6000ffde0ff */
[----:B------:R0:W2:Y:S01]  /*1050*/  @!P1 LDG.E.EL R55, desc[UR4][R8.64] ;  /* 0x0000000408379981 */ /* 0x0000a2000c2e1900 */
[----:B------:R-:W-:Y:S01]  /*1060*/  FADD R126, R126, 9.9999997473787516356e-06 ;  /* 0x3727c5ac7e7e7421 */ /* 0x000fe20000000000 */
[----:B------:R-:W-:Y:S02]  /*1070*/  IADD3.X R11, R20, UR9, RZ, P6, !PT ;  /* 0x00000009140b7c10 */ /* 0x000fe4000b7fe4ff */
[----:B------:R-:W2:Y:S04]  /*1080*/  @!P1 LDG.E.EL R61, desc[UR4][R6.64] ;  /* 0x00000004063d9981 */ /* 0x000ea8000c2e1900 */
[----:B------:R-:W2:Y:S01]  /*1090*/  @!P1 LDG.E.EL R54, desc[UR4][R6.64] ;  /* 0x0000000406369981 */ /* 0x000ea2000c2e1900 */
[----:B0-----:R-:W-:-:S03]  /*10a0*/  IMAD.WIDE R8, R27, 0x4, R4 ;  /* 0x000000041b087825 */ /* 0x001fc600078e0204 */
[----:B------:R-:W2:Y:S01]  /*10b0*/  @!P1 LDG.E.EL R36, desc[UR4][R6.64] ;  /* 0x0000000406249981 */ /* 0x000ea2000c2e1900 */
[----:B------:R-:W-:-:S03]  /*10c0*/  IMAD.WIDE R4, R23, 0x4, R4 ;  /* 0x0000000417047825 */ /* 0x000fc600078e0204 */
[----:B------:R-:W2:Y:S04]  /*10d0*/  @P3 LDG.E.EL R38, desc[UR4][R8.64+-0x180] ;  /* 0xfffe800408263981 */ /* 0x000ea8000c2e1900 */
[----:B------:R-:W2:Y:S04]  /*10e0*/  @P3 LDG.E.EL R82, desc[UR4][R8.64+-0x180] ;  /* 0xfffe800408523981 */ /* 0x000ea8000c2e1900 */
[----:B------:R-:W2:Y:S04]  /*10f0*/  @P3 LDG.E.EL R83, desc[UR4][R8.64+-0x180] ;  /* 0xfffe800408533981 */ /* 0x000ea8000c2e1900 */
[----:B------:R0:W2:Y:S04]  /*1100*/  @P3 LDG.E.EL R81, desc[UR4][R8.64+-0x180] ;  /* 0xfffe800408513981 */ /* 0x0000a8000c2e1900 */
[----:B------:R1:W2:Y:S01]  /*1110*/  @!P1 LDG.E.EL R37, desc[UR4][R6.64] ;  /* 0x0000000406259981 */ /* 0x0002a2000c2e1900 */
[----:B------:R-:W1:Y:S03]  /*1120*/  MUFU.SQRT R126, R126 ;  /* 0x0000007e007e7308 */ /* 0x000e660000002000 */
[----:B------:R-:W2:Y:S01]  /*1130*/  @P5 LDG.E.EL R85, desc[UR4][R4.64+-0x180] ;  /* 0xfffe800404555981 */ /* 0x000ea2000c2e1900 */
[----:B0-----:R-:W-:-:S03]  /*1140*/  IADD3 R8, P0, R30, UR8, RZ ;  /* 0x000000081e087c10 */ /* 0x001fc6000ff1e0ff */
[----:B------:R-:W2:Y:S01]  /*1150*/  @P5 LDG.E.EL R86, desc[UR4][R4.64+-0x180] ;  /* 0xfffe800404565981 */ /* 0x000ea2000c2e1900 */
[----:B-1----:R-:W-:-:S03]  /*1160*/  IADD3 R6, P6, R34, UR8, RZ ;  /* 0x0000000822067c10 */ /* 0x002fc6000ffde0ff */
[----:B------:R-:W2:Y:S01]  /*1170*/  @P5 LDG.E.EL R88, desc[UR4][R4.64+-0x180] ;  /* 0xfffe800404585981 */ /* 0x000ea2000c2e1900 */
[----:B------:R-:W-:Y:S02]  /*1180*/  IADD3.X R9, R32, UR9, RZ, P0, !PT ;  /* 0x0000000920097c10 */ /* 0x000fe400087fe4ff */
[----:B------:R-:W-:Y:S01]  /*1190*/  IADD3.X R7, R22, UR9, RZ, P6, !PT ;  /* 0x0000000916077c10 */ /* 0x000fe2000b7fe4ff */
[----:B------:R0:W2:Y:S01]  /*11a0*/  @P5 LDG.E.EL R87, desc[UR4][R4.64+-0x180] ;  /* 0xfffe800404575981 */ /* 0x0000a2000c2e1900 */
[----:B------:R-:W-:Y:S02]  /*11b0*/  FSETP.GT.AND P6, PT, R130, 8.50705917302346158658e+37, PT ;  /* 0x7e8000008200780b */ /* 0x000fe40003fc4000 */
[----:B------:R-:W-:Y:S01]  /*11c0*/  SEL R137, R12, RZ, !P4 ;  /* 0x000000ff0c897207 */ /* 0x000fe20006000000 */
[----:B------:R-:W2:Y:S01]  /*11d0*/  @!P4 LDG.E.EL R39, desc[UR4][R14.64] ;  /* 0x000000040e27c981 */ /* 0x000ea2000c2e1900 */
[----:B------:R-:W-:Y:S01]  /*11e0*/  SEL R93, R93, RZ, !P4 ;  /* 0x000000ff5d5d7207 */ /* 0x000fe20006000000 */
[----:B------:R-:W1:Y:S02]  /*11f0*/  LDC.64 R12, c[0x0][0x2a8] ;  /* 0x0000aa00ff0c7b82 */ /* 0x000e640000000a00 */
[----:B------:R0:W2:Y:S02]  /*1200*/  @!P4 LDG.E.EL R69, desc[UR4][R14.64] ;  /* 0x000000040e45c981 */ /* 0x0000a4000c2e1900 */
[----:B0-----:R-:W-:-:S04]  /*1210*/  IADD3 R4, P0, R33, UR8, RZ ;  /* 0x0000000821047c10 */ /* 0x001fc8000ff1e0ff */
[----:B------:R-:W-:Y:S02]  /*1220*/  IADD3.X R5, R31, UR9, RZ, P0, !PT ;  /* 0x000000091f057c10 */ /* 0x000fe400087fe4ff */
[----:B------:R-:W-:Y:S01]  /*1230*/  FSETP.GEU.AND P0, PT, R130, 1.175494350822287508e-38, PT ;  /* 0x008000008200780b */ /* 0x000fe20003f0e000 */
[----:B------:R-:W-:Y:S01]  /*1240*/  FADD R137, R137, 9.9999997473787516356e-06 ;  /* 0x3727c5ac89897421 */ /* 0x000fe20000000000 */
[----:B------:R-:W-:Y:S01]  /*1250*/  FSEL R106, R84, 1, P6 ;  /* 0x3f800000546a7808 */ /* 0x000fe20003000000 */
[----:B------:R-:W-:Y:S01]  /*1260*/  @P6 FMUL R130, R130, 0.25 ;  /* 0x3e80000082826820 */ /* 0x000fe20000400000 */
[----:B------:R-:W-:Y:S01]  /*1270*/  FSETP.GT.AND P6, PT, R126, 8.50705917302346158658e+37, PT ;  /* 0x7e8000007e00780b */ /* 0x000fe20003fc4000 */
[----:B------:R-:W-:Y:S01]  /*1280*/  FADD R121, R93, 9.9999997473787516356e-06 ;  /* 0x3727c5ac5d797421 */ /* 0x000fe20000000000 */
[----:B------:R-:W0:Y:S01]  /*1290*/  LDC.64 R14, c[0x0][0x2a0] ;  /* 0x0000a800ff0e7b82 */ /* 0x000e220000000a00 */
[----:B------:R-:W1:Y:S06]  /*12a0*/  MUFU.SQRT R137, R137 ;  /* 0x0000008900897308 */ /* 0x000e6c0000002000 */
[----:B------:R-:W-:Y:S01]  /*12b0*/  @!P0 FMUL R130, R130, 16777216 ;  /* 0x4b80000082828820 */ /* 0x000fe20000400000 */
[----:B------:R-:W-:Y:S01]  /*12c0*/  @!P0 FMUL R106, R106, 16777216 ;  /* 0x4b8000006a6a8820 */ /* 0x000fe20000400000 */
[----:B------:R-:W-:Y:S01]  /*12d0*/  FSETP.GEU.AND P0, PT, R126, 1.175494350822287508e-38, PT ;  /* 0x008000007e00780b */ /* 0x000fe20003f0e000 */
[----:B------:R-:W1:Y:S01]  /*12e0*/  MUFU.SQRT R121, R121 ;  /* 0x0000007900797308 */ /* 0x000e620000002000 */
[----:B------:R-:W-:Y:S01]  /*12f0*/  FSEL R107, R84, 1, P6 ;  /* 0x3f800000546b7808 */ /* 0x000fe20003000000 */
[----:B------:R-:W-:Y:S01]  /*1300*/  @P6 FMUL R126, R126, 0.25 ;  /* 0x3e8000007e7e6820 */ /* 0x000fe20000400000 */
[----:B------:R-:W-:-:S02]  /*1310*/  SEL R101, R101, RZ, !P1 ;  /* 0x000000ff65657207 */ /* 0x000fc40004800000 */
[----:B-1----:R-:W-:-:S03]  /*1320*/  FSETP.GT.AND P6, PT, R137, 8.50705917302346158658e+37, PT ;  /* 0x7e8000008900780b */ /* 0x002fc60003fc4000 */
[----:B------:R-:W-:-:S04]  /*1330*/  FADD R109, R101, 9.9999997473787516356e-06 ;  /* 0x3727c5ac656d7421 */ /* 0x000fc80000000000 */
[----:B------:R-:W-:Y:S01]  /*1340*/  @!P0 FMUL R126, R126, 16777216 ;  /* 0x4b8000007e7e8820 */ /* 0x000fe20000400000 */
[----:B------:R-:W-:Y:S01]  /*1350*/  @!P0 FMUL R107, R107, 16777216 ;  /* 0x4b8000006b6b8820 */ /* 0x000fe20000400000 */
[C---:B------:R-:W-:Y:S01]  /*1360*/  FSETP.GEU.AND P0, PT, R137.reuse, 1.175494350822287508e-38, PT ;  /* 0x008000008900780b */ /* 0x040fe20003f0e000 */
[----:B------:R-:W1:Y:S01]  /*1370*/  MUFU.SQRT R109, R109 ;  /* 0x0000006d006d7308 */ /* 0x000e620000002000 */
[----:B------:R-:W-:Y:S02]  /*1380*/  FSEL R108, R84, 1, P6 ;  /* 0x3f800000546c7808 */ /* 0x000fe40003000000 */
[----:B------:R-:W-:Y:S01]  /*1390*/  @P6 FMUL R137, R137, 0.25 ;  /* 0x3e80000089896820 */ /* 0x000fe20000400000 */
[----:B------:R-:W-:Y:S02]  /*13a0*/  FSETP.GT.AND P6, PT, R121, 8.50705917302346158658e+37, PT ;  /* 0x7e8000007900780b */ /* 0x000fe40003fc4000 */
[----:B------:R-:W-:-:S06]  /*13b0*/  SEL R98, R98, RZ, !P1 ;  /* 0x000000ff62627207 */ /* 0x000fcc0004800000 */
[----:B------:R-:W-:Y:S01]  /*13c0*/  @!P0 FMUL R137, R137, 16777216 ;  /* 0x4b80000089898820 */ /* 0x000fe20000400000 */
[----:B------:R-:W-:Y:S01]  /*13d0*/  @!P0 FMUL R108, R108, 16777216 ;  /* 0x4b8000006c6c8820 */ /* 0x000fe20000400000 */
[----:B------:R-:W-:Y:S01]  /*13e0*/  FSETP.GEU.AND P0, PT, R121, 1.175494350822287508e-38, PT ;  /* 0x008000007900780b */ /* 0x000fe20003f0e000 */
[----:B------:R-:W-:Y:S01]  /*13f0*/  FADD R110, R98, 9.9999997473787516356e-06 ;  /* 0x3727c5ac626e7421 */ /* 0x000fe20000000000 */
[----:B0-----:R-:W-:Y:S01]  /*1400*/  IMAD.WIDE R16, R27, 0x4, R14 ;  /* 0x000000041b107825 */ /* 0x001fe200078e020e */
[----:B------:R-:W-:-:S03]  /*1410*/  SEL R114, R94, RZ, P3 ;  /* 0x000000ff5e727207 */ /* 0x000fc60001800000 */
[----:B------:R-:W-:Y:S01]  /*1420*/  @P6 FMUL R121, R121, 0.25 ;  /* 0x3e80000079796820 */ /* 0x000fe20000400000 */
[----:B------:R-:W-:Y:S01]  /*1430*/  FSEL R111, R84, 1, P6 ;  /* 0x3f800000546f7808 */ /* 0x000fe20003000000 */
[----:B------:R-:W-:Y:S01]  /*1440*/  IMAD.MOV.U32 R93, RZ, RZ, RZ ;  /* 0x000000ffff5d7224 */ /* 0x000fe200078e00ff */
[----:B------:R-:W2:Y:S01]  /*1450*/  @P3 LDG.E.EL R90, desc[UR4][R16.64+-0x180] ;  /* 0xfffe8004105a3981 */ /* 0x000ea2000c2e1900 */
[----:B------:R-:W-:Y:S01]  /*1460*/  IMAD.MOV.U32 R94, RZ, RZ, RZ ;  /* 0x000000ffff5e7224 */ /* 0x000fe200078e00ff */
[----:B------:R-:W0:Y:S01]  /*1470*/  MUFU.SQRT R110, R110 ;  /* 0x0000006e006e7308 */ /* 0x000e220000002000 */
[----:B-1----:R-:W-:Y:S01]  /*1480*/  FSETP.GT.AND P6, PT, R109, 8.50705917302346158658e+37, PT ;  /* 0x7e8000006d00780b */ /* 0x002fe20003fc4000 */
[----:B------:R-:W2:Y:S01]  /*1490*/  @P3 LDG.E.EL R89, desc[UR4][R16.64+-0x180] ;  /* 0xfffe800410593981 */ /* 0x000ea2000c2e1900 */
[----:B------:R-:W-:-:S03]  /*14a0*/  SEL R99, R99, RZ, !P1 ;  /* 0x000000ff63637207 */ /* 0x000fc60004800000 */
[----:B------:R-:W2:Y:S04]  /*14b0*/  @P3 LDG.E.EL R91, desc[UR4][R16.64+-0x180] ;  /* 0xfffe8004105b3981 */ /* 0x000ea8000c2e1900 */
[----:B------:R1:W2:Y:S01]  /*14c0*/  @P3 LDG.E.EL R92, desc[UR4][R16.64+-0x180] ;  /* 0xfffe8004105c3981 */ /* 0x0002a2000c2e1900 */
[----:B------:R-:W-:Y:S01]  /*14d0*/  @!P0 FMUL R121, R121, 16777216 ;  /* 0x4b80000079798820 */ /* 0x000fe20000400000 */
[----:B------:R-:W-:Y:S01]  /*14e0*/  @!P0 FMUL R111, R111, 16777216 ;  /* 0x4b8000006f6f8820 */ /* 0x000fe20000400000 */
[----:B------:R-:W-:Y:S01]  /*14f0*/  FSETP.GEU.AND P0, PT, R109, 1.175494350822287508e-38, PT ;  /* 0x008000006d00780b */ /* 0x000fe20003f0e000 */
[----:B-1----:R-:W-:-:S04]  /*1500*/  IMAD.WIDE R16, R27, 0x4, R12 ;  /* 0x000000041b107825 */ /* 0x002fc800078e020c */
[----:B------:R-:W-:Y:S01]  /*1510*/  FADD R112, R99, 9.9999997473787516356e-06 ;  /* 0x3727c5ac63707421 */ /* 0x000fe20000000000 */
[----:B------:R-:W2:Y:S04]  /*1520*/  @P3 LDG.E.EL R96, desc[UR4][R16.64+-0x180] ;  /* 0xfffe800410603981 */ /* 0x000ea8000c2e1900 */
[----:B------:R-:W2:Y:S04]  /*1530*/  @P3 LDG.E.EL R93, desc[UR4][R16.64+-0x180] ;  /* 0xfffe8004105d3981 */ /* 0x000ea8000c2e1900 */
[----:B------:R-:W3:Y:S04]  /*1540*/  @P3 LDG.E.EL R95, desc[UR4][R16.64+-0x180] ;  /* 0xfffe8004105f3981 */ /* 0x000ee8000c2e1900 */
[----:B------:R4:W3:Y:S01]  /*1550*/  @P3 LDG.E.EL R94, desc[UR4][R16.64+-0x180] ;  /* 0xfffe8004105e3981 */ /* 0x0008e2000c2e1900 */
[----:B------:R-:W-:-:S02]  /*1560*/  SEL R119, R100, RZ, P3 ;  /* 0x000000ff64777207 */ /* 0x000fc40001800000 */
[----:B------:R-:W-:Y:S02]  /*1570*/  CS2R R100, SRZ ;  /* 0x0000000000647805 */ /* 0x000fe4000001ff00 */
[----:B------:R-:W-:Y:S01]  /*1580*/  FSEL R113, R84, 1, P6 ;  /* 0x3f80000054717808 */ /* 0x000fe20003000000 */
[----:B------:R-:W-:Y:S01]  /*1590*/  IMAD.WIDE R14, R23, 0x4, R14 ;  /* 0x00000004170e7825 */ /* 0x000fe200078e020e */
[----:B----4-:R-:W-:Y:S01]  /*15a0*/  SEL R16, R103, RZ, !P1 ;  /* 0x000000ff67107207 */ /* 0x010fe20004800000 */
[----:B------:R-:W1:Y:S02]  /*15b0*/  MUFU.SQRT R112, R112 ;  /* 0x0000007000707308 */ /* 0x000e640000002000 */
[----:B------:R-:W-:Y:S01]  /*15c0*/  @P6 FMUL R109, R109, 0.25 ;  /* 0x3e8000006d6d6820 */ /* 0x000fe20000400000 */
[----:B------:R-:W-:Y:S01]  /*15d0*/  CS2R R98, SRZ ;  /* 0x0000000000627805 */ /* 0x000fe2000001ff00 */
[----:B------:R-:W-:Y:S01]  /*15e0*/  @!P0 FMUL R113, R113, 16777216 ;  /* 0x4b80000071718820 */ /* 0x000fe20000400000 */
[----:B------:R-:W-:Y:S01]  /*15f0*/  FADD R118, R16, 9.9999997473787516356e-06 ;  /* 0x3727c5ac10767421 */ /* 0x000fe20000000000 */
[----:B------:R-:W-:Y:S01]  /*1600*/  IMAD.WIDE R16, R23, 0x4, R12 ;  /* 0x0000000417107825 */ /* 0x000fe200078e020c */
[----:B0-----:R-:W-:-:S03]  /*1610*/  FSETP.GT.AND P6, PT, R110, 8.50705917302346158658e+37, PT ;  /* 0x7e8000006e00780b */ /* 0x001fc60003fc4000 */
[----:B------:R-:W-:Y:S01]  /*1620*/  @!P0 FMUL R109, R109, 16777216 ;  /* 0x4b8000006d6d8820 */ /* 0x000fe20000400000 */
[----:B------:R-:W4:Y:S01]  /*1630*/  @P5 LDG.E.EL R100, desc[UR4][R14.64+-0x180] ;  /* 0xfffe80040e645981 */ /* 0x000f22000c2e1900 */
[----:B------:R-:W-:-:S03]  /*1640*/  FSETP.GEU.AND P0, PT, R110, 1.175494350822287508e-38, PT ;  /* 0x008000006e00780b */ /* 0x000fc60003f0e000 */
[----:B------:R-:W3:Y:S01]  /*1650*/  @P5 LDG.E.EL R98, desc[UR4][R14.64+-0x180] ;  /* 0xfffe80040e625981 */ /* 0x000ee2000c2e1900 */
[----:B------:R-:W-:Y:S01]  /*1660*/  SEL R129, R117, RZ, P3 ;  /* 0x000000ff75817207 */ /* 0x000fe20001800000 */
[----:B------:R-:W0:Y:S02]  /*1670*/  MUFU.SQRT R118, R118 ;  /* 0x0000007600767308 */ /* 0x000e240000002000 */
[----:B------:R-:W3:Y:S01]  /*1680*/  @P5 LDG.E.EL R101, desc[UR4][R14.64+-0x180] ;  /* 0xfffe80040e655981 */ /* 0x000ee2000c2e1900 */
[----:B------:R-:W-:Y:S02]  /*1690*/  IMAD.MOV.U32 R103, RZ, RZ, RZ ;  /* 0x000000ffff677224 */ /* 0x000fe400078e00ff */
[----:B------:R-:W-:Y:S01]  /*16a0*/  FADD R114, R114, 9.9999997473787516356e-06 ;  /* 0x3727c5ac72727421 */ /* 0x000fe20000000000 */
[----:B------:R-:W-:Y:S01]  /*16b0*/  SEL R125, R123, RZ, P5 ;  /* 0x000000ff7b7d7207 */ /* 0x000fe20002800000 */
[----:B------:R-:W3:Y:S01]  /*16c0*/  @P5 LDG.E.EL R104, desc[UR4][R16.64+-0x180] ;  /* 0xfffe800410685981 */ /* 0x000ee2000c2e1900 */
[----:B------:R-:W-:Y:S01]  /*16d0*/  FSEL R117, R84, 1, P6 ;  /* 0x3f80000054757808 */ /* 0x000fe20003000000 */
[----:B------:R-:W5:Y:S02]  /*16e0*/  LDC.64 R12, c[0x0][0x268] ;  /* 0x00009a00ff0c7b82 */ /* 0x000f640000000a00 */
[----:B------:R-:W4:Y:S01]  /*16f0*/  @P5 LDG.E.EL R102, desc[UR4][R16.64+-0x180] ;  /* 0xfffe800410665981 */ /* 0x000f22000c2e1900 */
[----:B------:R-:W-:Y:S01]  /*1700*/  @P6 FMUL R110, R110, 0.25 ;  /* 0x3e8000006e6e6820 */ /* 0x000fe20000400000 */
[----:B-1----:R-:W-:-:S02]  /*1710*/  FSETP.GT.AND P6, PT, R112, 8.50705917302346158658e+37, PT ;  /* 0x7e8000007000780b */ /* 0x002fc40003fc4000 */
[----:B------:R-:W4:Y:S01]  /*1720*/  @P5 LDG.E.EL R105, desc[UR4][R16.64+-0x180] ;  /* 0xfffe800410695981 */ /* 0x000f22000c2e1900 */
[----:B------:R-:W-:Y:S01]  /*1730*/  @!P0 FMUL R110, R110, 16777216 ;  /* 0x4b8000006e6e8820 */ /* 0x000fe20000400000 */
[----:B------:R-:W-:Y:S01]  /*1740*/  @!P0 FMUL R117, R117, 16777216 ;  /* 0x4b80000075758820 */ /* 0x000fe20000400000 */
[----:B------:R-:W-:Y:S01]  /*1750*/  FSETP.GEU.AND P0, PT, R112, 1.175494350822287508e-38, PT ;  /* 0x008000007000780b */ /* 0x000fe20003f0e000 */
[----:B------:R1:W4:Y:S01]  /*1760*/  @P5 LDG.E.EL R99, desc[UR4][R14.64+-0x180] ;  /* 0xfffe80040e635981 */ /* 0x000322000c2e1900 */
[----:B------:R-:W-:-:S03]  /*1770*/  FSEL R123, R84, 1, P6 ;  /* 0x3f800000547b7808 */ /* 0x000fc60003000000 */
[----:B------:R-:W4:Y:S01]  /*1780*/  @P5 LDG.E.EL R103, desc[UR4][R16.64+-0x180] ;  /* 0xfffe800410675981 */ /* 0x000f22000c2e1900 */
[----:B------:R-:W1:Y:S01]  /*1790*/  MUFU.SQRT R114, R114 ;  /* 0x0000007200727308 */ /* 0x000e620000002000 */
[----:B------:R-:W-:Y:S01]  /*17a0*/  SEL R120, R97, RZ, P3 ;  /* 0x000000ff61787207 */ /* 0x000fe20001800000 */
[----:B------:R-:W-:Y:S01]  /*17b0*/  @P6 FMUL R112, R112, 0.25 ;  /* 0x3e80000070706820 */ /* 0x000fe20000400000 */
[----:B------:R-:W-:Y:S01]  /*17c0*/  IMAD.MOV.U32 R97, RZ, RZ, RZ ;  /* 0x000000ffff617224 */ /* 0x000fe200078e00ff */
[----:B0-----:R-:W-:Y:S01]  /*17d0*/  FSETP.GT.AND P6, PT, R118, 8.50705917302346158658e+37, PT ;  /* 0x7e8000007600780b */ /* 0x001fe20003fc4000 */
[----:B-1----:R-:W0:Y:S02]  /*17e0*/  LDC.64 R14, c[0x0][0x280] ;  /* 0x0000a000ff0e7b82 */ /* 0x002e240000000a00 */
[----:B------:R-:W-:Y:S01]  /*17f0*/  @!P0 FMUL R112, R112, 16777216 ;  /* 0x4b80000070708820 */ /* 0x000fe20000400000 */
[----:B------:R-:W-:Y:S01]  /*1800*/  @!P0 FMUL R123, R123, 16777216 ;  /* 0x4b8000007b7b8820 */ /* 0x000fe20000400000 */
[----:B------:R-:W-:Y:S01]  /*1810*/  FSETP.GEU.AND P0, PT, R118, 1.175494350822287508e-38, PT ;  /* 0x008000007600780b */ /* 0x000fe20003f0e000 */
[----:B------:R1:W4:Y:S01]  /*1820*/  @!P2 LDG.E.EL R97, desc[UR4][R10.64+-0x100] ;  /* 0xffff00040a61a981 */ /* 0x000322000c2e1900 */
[----:B------:R-:W-:Y:S01]  /*1830*/  FADD R120, R120, 9.9999997473787516356e-06 ;  /* 0x3727c5ac78787421 */ /* 0x000fe20000000000 */
[----:B------:R-:W-:-:S02]  /*1840*/  SEL R116, R116, RZ, P5 ;  /* 0x000000ff74747207 */ /* 0x000fc40002800000 */
[----:B------:R-:W-:Y:S01]  /*1850*/  FSEL R132, R84, 1, P6 ;  /* 0x3f80000054847808 */ /* 0x000fe20003000000 */
[----:B-1----:R-:W1:Y:S02]  /*1860*/  LDC.64 R10, c[0x0][0x278] ;  /* 0x00009e00ff0a7b82 */ /* 0x002e640000000a00 */
[----:B------:R-:W5:Y:S01]  /*1870*/  MUFU.SQRT R120, R120 ;  /* 0x0000007800787308 */ /* 0x000f620000002000 */
[----:B------:R-:W-:Y:S01]  /*1880*/  @P6 FMUL R118, R118, 0.25 ;  /* 0x3e80000076766820 */ /* 0x000fe20000400000 */
[----:B------:R-:W-:Y:S01]  /*1890*/  FSETP.GT.AND P6, PT, R114, 8.50705917302346158658e+37, PT ;  /* 0x7e8000007200780b */ /* 0x000fe20003fc4000 */
[----:B------:R-:W-:Y:S01]  /*18a0*/  FADD R138, R116, 9.9999997473787516356e-06 ;  /* 0x3727c5ac748a7421 */ /* 0x000fe20000000000 */
[----:B------:R-:W-:Y:S02]  /*18b0*/  IMAD.MOV.U32 R116, RZ, RZ, RZ ;  /* 0x000000ffff747224 */ /* 0x000fe400078e00ff */
[----:B------:R-:W-:Y:S01]  /*18c0*/  @!P0 FMUL R118, R118, 16777216 ;  /* 0x4b80000076768820 */ /* 0x000fe20000400000 */
[----:B------:R-:W-:Y:S01]  /*18d0*/  @!P0 FMUL R132, R132, 16777216 ;  /* 0x4b80000084848820 */ /* 0x000fe20000400000 */
[----:B------:R-:W-:-:S02]  /*18e0*/  SEL R115, R115, RZ, P5 ;  /* 0x000000ff73737207 */ /* 0x000fc40002800000 */
[----:B------:R-:W-:Y:S01]  /*18f0*/  FSETP.GEU.AND P0, PT, R114, 1.175494350822287508e-38, PT ;  /* 0x008000007200780b */ /* 0x000fe20003f0e000 */
[----:B------:R5:W-:Y:S01]  /*1900*/  MUFU.RCP R150, R126 ;  /* 0x0000007e00967308 */ /* 0x000be20000001000 */
[----:B------:R5:W4:Y:S01]  /*1910*/  @!P2 LDG.E.EL R116, desc[UR4][R6.64+-0x100] ;  /* 0xffff00040674a981 */ /* 0x000b22000c2e1900 */
[----:B------:R-:W-:Y:S01]  /*1920*/  FADD R128, R115, 9.9999997473787516356e-06 ;  /* 0x3727c5ac73807421 */ /* 0x000fe20000000000 */
[----:B------:R-:W-:Y:S01]  /*1930*/  IMAD.MOV.U32 R115, RZ, RZ, RZ ;  /* 0x000000ffff737224 */ /* 0x000fe200078e00ff */
[----:B------:R-:W-:Y:S02]  /*1940*/  FSEL R139, R84, 1, P6 ;  /* 0x3f800000548b7808 */ /* 0x000fe40003000000 */
[----:B-----5:R-:W-:Y:S01]  /*1950*/  CS2R R126, SRZ ;  /* 0x00000000007e7805 */ /* 0x020fe2000001ff00 */
[----:B------:R-:W-:Y:S01]  /*1960*/  @P6 FMUL R114, R114, 0.25 ;  /* 0x3e80000072726820 */ /* 0x000fe20000400000 */
[----:B------:R-:W-:Y:S01]  /*1970*/  IMAD.WIDE R6, R27, 0x4, R12 ;  /* 0x000000041b067825 */ /* 0x000fe200078e020c */
[----:B------:R-:W-:Y:S01]  /*1980*/  FSETP.GT.AND P6, PT, R120, 8.50705917302346158658e+37, PT ;  /* 0x7e8000007800780b */ /* 0x000fe20003fc4000 */
[----:B------:R5:W-:Y:S01]  /*1990*/  MUFU.RCP R149, R137 ;  /* 0x0000008900957308 */ /* 0x000be20000001000 */
[----:B------:R1:W4:Y:S01]  /*19a0*/  @!P2 LDG.E.EL R115, desc[UR4][R8.64+-0x100] ;  /* 0xffff00040873a981 */ /* 0x000322000c2e1900 */
[----:B------:R-:W-:-:S03]  /*19b0*/  @!P0 FMUL R114, R114, 16777216 ;  /* 0x4b80000072728820 */ /* 0x000fc60000400000 */
[----:B------:R-:W4:Y:S01]  /*19c0*/  @!P2 LDG.E.EL R127, desc[UR4][R6.64+-0x100] ;  /* 0xffff0004067fa981 */ /* 0x000f22000c2e1900 */
[----:B------:R-:W-:Y:S01]  /*19d0*/  @!P0 FMUL R139, R139, 16777216 ;  /* 0x4b8000008b8b8820 */ /* 0x000fe20000400000 */
[C---:B0-----:R-:W-:Y:S01]  /*19e0*/  IMAD.WIDE R16, R27.reuse, 0x4, R14 ;  /* 0x000000041b107825 */ /* 0x041fe200078e020e */
[----:B------:R0:W-:Y:S01]  /*19f0*/  MUFU.RCP R145, R130 ;  /* 0x0000008200917308 */ /* 0x0001e20000001000 */
[----:B-----5:R-:W-:Y:S02]  /*1a00*/  CS2R R136, SRZ ;  /* 0x0000000000887805 */ /* 0x020fe4000001ff00 */
[C---:B------:R-:W-:Y:S01]  /*1a10*/  FSETP.GEU.AND P0, PT, R120.reuse, 1.175494350822287508e-38, PT ;  /* 0x008000007800780b */ /* 0x040fe20003f0e000 */
[----:B-1----:R-:W-:Y:S01]  /*1a20*/  IMAD.WIDE R8, R27, 0x4, R10 ;  /* 0x000000041b087825 */ /* 0x002fe200078e020a */
[----:B------:R-:W5:Y:S04]  /*1a30*/  @!P2 LDG.E.EL R135, desc[UR4][R16.64+-0x100] ;  /* 0xffff00041087a981 */ /* 0x000f68000c2e1900 */
[----:B------:R-:W4:Y:S01]  /*1a40*/  @!P2 LDG.E.EL R136, desc[UR4][R8.64+-0x100] ;  /* 0xffff00040888a981 */ /* 0x000f22000c2e1900 */
[----:B0-----:R-:W-:Y:S01]  /*1a50*/  CS2R R130, SRZ ;  /* 0x0000000000827805 */ /* 0x001fe2000001ff00 */
[----:B------:R-:W-:-:S02]  /*1a60*/  @P6 FMUL R120, R120, 0.25 ;  /* 0x3e80000078786820 */ /* 0x000fc40000400000 */
[----:B------:R-:W4:Y:S04]  /*1a70*/  @!P2 LDG.E.EL R134, desc[UR4][R6.64+-0x100] ;  /* 0xffff00040686a981 */ /* 0x000f28000c2e1900 */
[----:B------:R-:W4:Y:S01]  /*1a80*/  @!P2 LDG.E.EL R131, desc[UR4][R6.64+-0x100] ;  /* 0xffff00040683a981 */ /* 0x000f22000c2e1900 */
[----:B------:R-:W-:Y:S01]  /*1a90*/  SEL R122, R122, RZ, P5 ;  /* 0x000000ff7a7a7207 */ /* 0x000fe20002800000 */
[----:B------:R-:W-:Y:S02]  /*1aa0*/  @!P0 FMUL R120, R120, 16777216 ;  /* 0x4b80000078788820 */ /* 0x000fe40000400000 */
[----:B------:R-:W4:Y:S01]  /*1ab0*/  @!P2 LDG.E.EL R130, desc[UR4][R8.64+-0x100] ;  /* 0xffff00040882a981 */ /* 0x000f22000c2e1900 */
[----:B------:R-:W-:Y:S03]  /*1ac0*/  MUFU.RCP R148, R121 ;  /* 0x0000007900947308 */ /* 0x000fe60000001000 */
[----:B------:R-:W4:Y:S01]  /*1ad0*/  @!P2 LDG.E.EL R137, desc[UR4][R16.64+-0x100] ;  /* 0xffff00041089a981 */ /* 0x000f22000c2e1900 */
[----:B------:R-:W-:Y:S01]  /*1ae0*/  FADD R124, R122, 9.9999997473787516356e-06 ;  /* 0x3727c5ac7a7c7421 */ /* 0x000fe20000000000 */
[----:B------:R-:W-:-:S02]  /*1af0*/  IMAD.MOV.U32 R122, RZ, RZ, RZ ;  /* 0x000000ffff7a7224 */ /* 0x000fc400078e00ff */
[----:B------:R0:W4:Y:S01]  /*1b00*/  @!P2 LDG.E.EL R126, desc[UR4][R6.64+-0x100] ;  /* 0xffff0004067ea981 */ /* 0x000122000c2e1900 */
[----:B------:R1:W-:Y:S03]  /*1b10*/  MUFU.RCP R143, R120 ;  /* 0x00000078008f7308 */ /* 0x0003e60000001000 */
[----:B------:R-:W4:Y:S01]  /*1b20*/  @!P2 LDG.E.EL R122, desc[UR4][R4.64+-0x100] ;  /* 0xffff0004047aa981 */ /* 0x000f22000c2e1900 */
[----:B-1----:R-:W-:Y:S01]  /*1b30*/  CS2R R120, SRZ ;  /* 0x0000000000787805 */ /* 0x002fe2000001ff00 */
[----:B0-----:R-:W-:-:S03]  /*1b40*/  IMAD.MOV.U32 R6, RZ, RZ, RZ ;  /* 0x000000ffff067224 */ /* 0x001fc600078e00ff */
[----:B------:R0:W-:Y:S02]  /*1b50*/  MUFU.RCP R146, R114 ;  /* 0x0000007200927308 */ /* 0x0001e40000001000 */
[----:B------:R-:W4:Y:S04]  /*1b60*/  @!P2 LDG.E.EL R120, desc[UR4][R8.64+-0x100] ;  /* 0xffff00040878a981 */ /* 0x000f28000c2e1900 */
[----:B------:R-:W4:Y:S01]  /*1b70*/  @!P2 LDG.E.EL R121, desc[UR4][R16.64+-0x100] ;  /* 0xffff00041079a981 */ /* 0x000f22000c2e1900 */
[----:B0-----:R-:W-:Y:S02]  /*1b80*/  IMAD.MOV.U32 R114, RZ, RZ, RZ ;  /* 0x000000ffff727224 */ /* 0x001fe400078e00ff */
[----:B------:R-:W-:Y:S01]  /*1b90*/  FADD R119, R119, 9.9999997473787516356e-06 ;  /* 0x3727c5ac77777421 */ /* 0x000fe20000000000 */
[----:B------:R0:W4:Y:S04]  /*1ba0*/  @!P2 LDG.E.EL R6, desc[UR4][R16.64+-0x100] ;  /* 0xffff00041006a981 */ /* 0x000128000c2e1900 */
[----:B------:R1:W4:Y:S01]  /*1bb0*/  @!P2 LDG.E.EL R114, desc[UR4][R8.64+-0x100] ;  /* 0xffff00040872a981 */ /* 0x000322000c2e1900 */
[----:B------:R-:W0:Y:S01]  /*1bc0*/  MUFU.SQRT R119, R119 ;  /* 0x0000007700777308 */ /* 0x000e220000002000 */
[----:B------:R-:W-:Y:S01]  /*1bd0*/  FADD R129, R129, 9.9999997473787516356e-06 ;  /* 0x3727c5ac81817421 */ /* 0x000fe20000000000 */
[----:B------:R-:W-:-:S06]  /*1be0*/  FSEL R140, R84, 1, P6 ;  /* 0x3f800000548c7808 */ /* 0x000fcc0003000000 */
[----:B------:R-:W1:Y:S01]  /*1bf0*/  MUFU.SQRT R129, R129 ;  /* 0x0000008100817308 */ /* 0x000e620000002000 */
[----:B------:R-:W-:Y:S01]  /*1c00*/  @!P0 FMUL R140, R140, 16777216 ;  /* 0x4b8000008c8c8820 */ /* 0x000fe20000400000 */
[C---:B0-----:R-:W-:Y:S02]  /*1c10*/  FSETP.GT.AND P6, PT, R119.reuse, 8.50705917302346158658e+37, PT ;  /* 0x7e8000007700780b */ /* 0x041fe40003fc4000 */
[----:B------:R-:W-:-:S04]  /*1c20*/  FSETP.GEU.AND P0, PT, R119, 1.175494350822287508e-38, PT ;  /* 0x008000007700780b */ /* 0x000fc80003f0e000 */
[----:B------:R-:W0:Y:S01]  /*1c30*/  MUFU.SQRT R124, R124 ;  /* 0x0000007c007c7308 */ /* 0x000e220000002000 */
[----:B------:R-:W-:Y:S01]  /*1c40*/  FSEL R141, R84, 1, P6 ;  /* 0x3f800000548d7808 */ /* 0x000fe20003000000 */
[----:B------:R-:W-:-:S05]  /*1c50*/  FADD R125, R125, 9.9999997473787516356e-06 ;  /* 0x3727c5ac7d7d7421 */ /* 0x000fca0000000000 */
[----:B------:R-:W-:Y:S01]  /*1c60*/  @P6 FMUL R119, R119, 0.25 ;  /* 0x3e80000077776820 */ /* 0x000fe20000400000 */
[----:B-1----:R-:W-:Y:S01]  /*1c70*/  FSETP.GT.AND P6, PT, R129, 8.50705917302346158658e+37, PT ;  /* 0x7e8000008100780b */ /* 0x002fe20003fc4000 */
[----:B------:R-:W-:Y:S02]  /*1c80*/  @!P0 FMUL R141, R141, 16777216 ;  /* 0x4b8000008d8d8820 */ /* 0x000fe40000400000 */
[----:B------:R-:W-:Y:S01]  /*1c90*/  @!P0 FMUL R119, R119, 16777216 ;  /* 0x4b80000077778820 */ /* 0x000fe20000400000 */
[----:B------:R-:W-:Y:S01]  /*1ca0*/  FSETP.GEU.AND P0, PT, R129, 1.175494350822287508e-38, PT ;  /* 0x008000008100780b */ /* 0x000fe20003f0e000 */
[----:B------:R-:W1:Y:S01]  /*1cb0*/  MUFU.SQRT R125, R125 ;  /* 0x0000007d007d7308 */ /* 0x000e620000002000 */
[----:B------:R-:W-:-:S07]  /*1cc0*/  FSEL R142, R84, 1, P6 ;  /* 0x3f800000548e7808 */ /* 0x000fce0003000000 */
[----:B------:R-:W-:Y:S01]  /*1cd0*/  @P6 FMUL R129, R129, 0.25 ;  /* 0x3e80000081816820 */ /* 0x000fe20000400000 */
[----:B0-----:R-:W-:-:S03]  /*1ce0*/  FSETP.GT.AND P6, PT, R124, 8.50705917302346158658e+37, PT ;  /* 0x7e8000007c00780b */ /* 0x001fc60003fc4000 */
[----:B------:R-:W-:Y:S01]  /*1cf0*/  @!P0 FMUL R129, R129, 16777216 ;  /* 0x4b80000081818820 */ /* 0x000fe20000400000 */
[----:B------:R-:W-:Y:S01]  /*1d00*/  @!P0 FMUL R142, R142, 16777216 ;  /* 0x4b8000008e8e8820 */ /* 0x000fe20000400000 */
[----:B------:R-:W-:Y:S01]  /*1d10*/  FSETP.GEU.AND P0, PT, R124, 1.175494350822287508e-38, PT ;  /* 0x008000007c00780b */ /* 0x000fe20003f0e000 */
[----:B------:R-:W0:Y:S01]  /*1d20*/  MUFU.SQRT R128, R128 ;  /* 0x0000008000807308 */ /* 0x000e220000002000 */
[----:B------:R-:W-:-:S06]  /*1d30*/  FSEL R147, R84, 1, P6 ;  /* 0x3f80000054937808 */ /* 0x000fcc0003000000 */
[----:B------:R-:W-:Y:S01]  /*1d40*/  @P6 FMUL R124, R124, 0.25 ;  /* 0x3e8000007c7c6820 */ /* 0x000fe20000400000 */
[----:B-1----:R-:W-:-:S04]  /*1d50*/  FSETP.GT.AND P6, PT, R125, 8.50705917302346158658e+37, PT ;  /* 0x7e8000007d00780b */ /* 0x002fc80003fc4000 */
[----:B------:R-:W-:Y:S01]  /*1d60*/  @!P0 FMUL R124, R124, 16777216 ;  /* 0x4b8000007c7c8820 */ /* 0x000fe20000400000 */
[----:B------:R-:W-:Y:S01]  /*1d70*/  @!P0 FMUL R147, R147, 16777216 ;  /* 0x4b80000093938820 */ /* 0x000fe20000400000 */
[----:B------:R-:W-:Y:S02]  /*1d80*/  FSETP.GEU.AND P0, PT, R125, 1.175494350822287508e-38, PT ;  /* 0x008000007d00780b */ /* 0x000fe40003f0e000 */
[----:B------:R-:W-:-:S05]  /*1d90*/  FSEL R152, R84, 1, P6 ;  /* 0x3f80000054987808 */ /* 0x000fca0003000000 */
[----:B------:R-:W-:Y:S01]  /*1da0*/  @P6 FMUL R125, R125, 0.25 ;  /* 0x3e8000007d7d6820 */ /* 0x000fe20000400000 */
[----:B0-----:R-:W-:-:S05]  /*1db0*/  FSETP.GT.AND P6, PT, R128, 8.50705917302346158658e+37, PT ;  /* 0x7e8000008000780b */ /* 0x001fca0003fc4000 */
[----:B------:R-:W-:Y:S01]  /*1dc0*/  @!P0 FMUL R125, R125, 16777216 ;  /* 0x4b8000007d7d8820 */ /* 0x000fe20000400000 */
[----:B------:R-:W-:Y:S01]  /*1dd0*/  @!P0 FMUL R152, R152, 16777216 ;  /* 0x4b80000098988820 */ /* 0x000fe20000400000 */
[----:B------:R-:W-:Y:S01]  /*1de0*/  FSETP.GEU.AND P0, PT, R128, 1.175494350822287508e-38, PT ;  /* 0x008000008000780b */ /* 0x000fe20003f0e000 */
[----:B------:R-:W-:Y:S01]  /*1df0*/  MUFU.SQRT R138, R138 ;  /* 0x0000008a008a7308 */ /* 0x000fe20000002000 */
[----:B------:R-:W-:Y:S02]  /*1e00*/  SEL R57, R57, RZ, !P4 ;  /* 0x000000ff39397207 */ /* 0x000fe40006000000 */
[----:B------:R-:W-:Y:S02]  /*1e10*/  SEL R72, R72, RZ, !P4 ;  /* 0x000000ff48487207 */ /* 0x000fe40006000000 */
[----:B------:R-:W-:Y:S02]  /*1e20*/  SEL R16, R70, RZ, !P4 ;  /* 0x000000ff46107207 */ /* 0x000fe40006000000 */
[----:B------:R-:W-:Y:S01]  /*1e30*/  SEL R9, R78, RZ, !P4 ;  /* 0x000000ff4e097207 */ /* 0x000fe20006000000 */
[----:B------:R-:W0:Y:S01]  /*1e40*/  MUFU.RCP R5, R118 ;  /* 0x0000007600057308 */ /* 0x000e220000001000 */
[----:B------:R-:W-:Y:S01]  /*1e50*/  @P6 FMUL R128, R128, 0.25 ;  /* 0x3e80000080806820 */ /* 0x000fe20000400000 */
[----:B------:R-:W-:Y:S01]  /*1e60*/  SEL R73, R73, RZ, !P2 ;  /* 0x000000ff49497207 */ /* 0x000fe20005000000 */
[----:B------:R-:W-:Y:S01]  /*1e70*/  FMUL R148, R148, R111 ;  /* 0x0000006f94947220 */ /* 0x000fe20000400000 */
[----:B------:R-:W-:Y:S01]  /*1e80*/  FADD R16, R16, -R57 ;  /* 0x8000003910107221 */ /* 0x000fe20000000000 */
[----:B------:R-:W-:Y:S01]  /*1e90*/  FADD R9, R9, -R72 ;  /* 0x8000004809097221 */ /* 0x000fe20000000000 */
[----:B------:R-:W-:Y:S01]  /*1ea0*/  @!P0 FMUL R128, R128, 16777216 ;  /* 0x4b80000080808820 */ /* 0x000fe20000400000 */
[----:B------:R-:W-:-:S02]  /*1eb0*/  SEL R57, R62, RZ, !P1 ;  /* 0x000000ff3e397207 */ /* 0x000fc40004800000 */
[----:B------:R-:W-:Y:S01]  /*1ec0*/  SEL R62, R47, RZ, !P1 ;  /* 0x000000ff2f3e7207 */ /* 0x000fe20004800000 */
[----:B------:R-:W-:Y:S01]  /*1ed0*/  FADD R47, R73, 9.9999997473787516356e-06 ;  /* 0x3727c5ac492f7421 */ /* 0x000fe20000000000 */
[----:B------:R-:W-:Y:S01]  /*1ee0*/  FMUL R148, R148, R9 ;  /* 0x0000000994947220 */ /* 0x000fe20000400000 */
[----:B------:R-:W1:Y:S01]  /*1ef0*/  MUFU.RCP R4, R109 ;  /* 0x0000006d00047308 */ /* 0x000e620000001000 */
[----:B------:R-:W-:Y:S02]  /*1f00*/  SEL R9, R74, RZ, !P1 ;  /* 0x000000ff4a097207 */ /* 0x000fe40004800000 */
[----:B------:R-:W-:Y:S01]  /*1f10*/  FSEL R7, R84, 1, P6 ;  /* 0x3f80000054077808 */ /* 0x000fe20003000000 */
[----:B0-----:R-:W-:Y:S01]  /*1f20*/  FMUL R132, R5, R132 ;  /* 0x0000008405847220 */ /* 0x001fe20000400000 */
[----:B------:R-:W-:-:S03]  /*1f30*/  SEL R77, R77, RZ, !P4 ;  /* 0x000000ff4d4d7207 */ /* 0x000fc60006000000 */
[----:B------:R-:W0:Y:S01]  /*1f40*/  MUFU.RCP R128, R128 ;  /* 0x0000008000807308 */ /* 0x000e220000001000 */
[----:B------:R-:W-:Y:S01]  /*1f50*/  SEL R8, R80, RZ, !P4 ;  /* 0x000000ff50087207 */ /* 0x000fe20006000000 */
[----:B------:R-:W-:Y:S01]  /*1f60*/  FADD R9, R9, -R62 ;  /* 0x8000003e09097221 */ /* 0x000fe20000000000 */
[----:B------:R-:W-:Y:S02]  /*1f70*/  FSETP.GT.AND P6, PT, R138, 8.50705917302346158658e+37, PT ;  /* 0x7e8000008a00780b */ /* 0x000fe40003fc4000 */
[----:B------:R-:W-:-:S03]  /*1f80*/  SEL R71, R71, RZ, !P2 ;  /* 0x000000ff47477207 */ /* 0x000fc60005000000 */
[----:B------:R-:W-:Y:S01]  /*1f90*/  MUFU.SQRT R47, R47 ;  /* 0x0000002f002f7308 */ /* 0x000fe20000002000 */
[----:B------:R-:W-:Y:S01]  /*1fa0*/  FMUL R107, R150, R107 ;  /* 0x0000006b966b7220 */ /* 0x000fe20000400000 */
[----:B------:R-:W-:Y:S01]  /*1fb0*/  FADD R8, R8, -R77 ;  /* 0x8000004d08087221 */ /* 0x000fe20000000000 */
[----:B--2---:R-:W-:Y:S01]  /*1fc0*/  SEL R68, R68, RZ, !P1 ;  /* 0x000000ff44447207 */ /* 0x004fe20004800000 */
[----:B------:R-:W-:-:S04]  /*1fd0*/  FMUL R132, R132, R9 ;  /* 0x0000000984847220 */ /* 0x000fc80000400000 */
[----:B------:R-:W2:Y:S01]  /*1fe0*/  MUFU.RCP R110, R110 ;  /* 0x0000006e006e7308 */ /* 0x000ea20000001000 */
[----:B------:R-:W-:Y:S02]  /*1ff0*/  SEL R49, R49, RZ, !P1 ;  /* 0x000000ff31317207 */ /* 0x000fe40004800000 */
[----:B------:R-:W-:Y:S02]  /*2000*/  SEL R9, R50, RZ, !P4 ;  /* 0x000000ff32097207 */ /* 0x000fe40006000000 */
[----:B------:R-:W-:Y:S01]  /*2010*/  SEL R50, R44, RZ, !P4 ;  /* 0x000000ff2c327207 */ /* 0x000fe20006000000 */
[----:B------:R-:W-:Y:S01]  /*2020*/  FADD R44, R71, 9.9999997473787516356e-06 ;  /* 0x3727c5ac472c7421 */ /* 0x000fe20000000000 */
[----:B------:R-:W-:Y:S01]  /*2030*/  @!P0 FMUL R7, R7, 16777216 ;  /* 0x4b80000007078820 */ /* 0x000fe20000400000 */
[----:B------:R-:W-:Y:S01]  /*2040*/  FMUL R107, R107, R8 ;  /* 0x000000086b6b7220 */ /* 0x000fe20000400000 */
[----:B------:R-:W-:Y:S01]  /*2050*/  FMUL R145, R145, R106 ;  /* 0x0000006a91917220 */ /* 0x000fe20000400000 */
[----:B------:R-:W-:Y:S01]  /*2060*/  FADD R8, R49, -R68 ;  /* 0x8000004431087221 */ /* 0x000fe20000000000 */
[----:B-1----:R-:W-:Y:S01]  /*2070*/  FMUL R113, R4, R113 ;  /* 0x0000007104717220 */ /* 0x002fe20000400000 */
[----:B------:R-:W-:-:S02]  /*2080*/  SEL R49, R66, RZ, !P1 ;  /* 0x000000ff42317207 */ /* 0x000fc40004800000 */
[----:B------:R-:W-:Y:S01]  /*2090*/  SEL R64, R64, RZ, !P1 ;  /* 0x000000ff40407207 */ /* 0x000fe20004800000 */
[----:B0-----:R-:W-:Y:S01]  /*20a0*/  FMUL R5, R128, R7 ;  /* 0x0000000780057220 */ /* 0x001fe20000400000 */
[C---:B------:R-:W-:Y:S01]  /*20b0*/  FSETP.GEU.AND P0, PT, R138.reuse, 1.175494350822287508e-38, PT ;  /* 0x008000008a00780b */ /* 0x040fe20003f0e000 */
[----:B------:R-:W-:Y:S01]  /*20c0*/  @P6 FMUL R138, R138, 0.25 ;  /* 0x3e8000008a8a6820 */ /* 0x000fe20000400000 */
[----:B------:R-:W-:Y:S01]  /*20d0*/  FSEL R7, R84, 1, P6 ;  /* 0x3f80000054077808 */ /* 0x000fe20003000000 */
[----:B------:R-:W-:Y:S01]  /*20e0*/  FMUL R145, R145, R16 ;  /* 0x0000001091917220 */ /* 0x000fe20000400000 */
[----:B------:R-:W-:Y:S01]  /*20f0*/  SEL R76, R76, RZ, !P4 ;  /* 0x000000ff4c4c7207 */ /* 0x000fe20006000000 */
[----:B------:R-:W0:Y:S01]  /*2100*/  MUFU.SQRT R44, R44 ;  /* 0x0000002c002c7308 */ /* 0x000e220000002000 */
[----:B------:R-:W-:Y:S01]  /*2110*/  SEL R17, R79, RZ, !P4 ;  /* 0x000000ff4f117207 */ /* 0x000fe20006000000 */
[----:B------:R-:W-:Y:S01]  /*2120*/  FMUL R113, R113, R8 ;  /* 0x0000000871717220 */ /* 0x000fe20000400000 */
[----:B------:R-:W-:Y:S01]  /*2130*/  SEL R16, R75, RZ, !P1 ;  /* 0x000000ff4b107207 */ /* 0x000fe20004800000 */
[----:B--2---:R-:W-:Y:S01]  /*2140*/  FMUL R117, R110, R117 ;  /* 0x000000756e757220 */ /* 0x004fe20000400000 */
[----:B------:R-:W-:Y:S01]  /*2150*/  FSETP.GT.AND P6, PT, R47, 8.50705917302346158658e+37, PT ;  /* 0x7e8000002f00780b */ /* 0x000fe20003fc4000 */
[----:B------:R-:W-:Y:S01]  /*2160*/  FADD R8, R64, -R49 ;  /* 0x8000003140087221 */ /* 0x000fe20000000000 */
[----:B------:R-:W-:Y:S01]  /*2170*/  SEL R43, R43, RZ, !P2 ;  /* 0x000000ff2b2b7207 */ /* 0x000fe20005000000 */
[----:B------:R-:W-:Y:S01]  /*2180*/  FMUL R108, R149, R108 ;  /* 0x0000006c956c7220 */ /* 0x000fe20000400000 */
[----:B------:R-:W-:Y:S01]  /*2190*/  FADD R17, R17, -R76 ;  /* 0x8000004c11117221 */ /* 0x000fe20000000000 */
[----:B------:R-:W-:Y:S01]  /*21a0*/  FADD R16, R16, -R57 ;  /* 0x8000003910107221 */ /* 0x000fe20000000000 */
[----:B------:R-:W-:Y:S01]  /*21b0*/  FMUL R117, R117, R8 ;  /* 0x0000000875757220 */ /* 0x000fe20000400000 */
[----:B------:R-:W-:-:S02]  /*21c0*/  SEL R8, R67, RZ, !P4 ;  /* 0x000000ff43087207 */ /* 0x000fc40006000000 */
[----:B------:R-:W-:Y:S01]  /*21d0*/  SEL R57, R46, RZ, !P2 ;  /* 0x000000ff2e397207 */ /* 0x000fe20005000000 */
[----:B------:R-:W-:Y:S01]  /*21e0*/  FADD R46, R43, 9.9999997473787516356e-06 ;  /* 0x3727c5ac2b2e7421 */ /* 0x000fe20000000000 */
[----:B---3--:R-:W-:Y:S01]  /*21f0*/  SEL R49, R42, RZ, !P4 ;  /* 0x000000ff2a317207 */ /* 0x008fe20006000000 */
[----:B------:R-:W-:Y:S01]  /*2200*/  FMUL R17, R108, R17 ;  /* 0x000000116c117220 */ /* 0x000fe20000400000 */
[----:B------:R-:W-:Y:S01]  /*2210*/  @!P0 FMUL R138, R138, 16777216 ;  /* 0x4b8000008a8a8820 */ /* 0x000fe20000400000 */
[----:B------:R-:W-:Y:S01]  /*2220*/  @!P0 FMUL R7, R7, 16777216 ;  /* 0x4b80000007078820 */ /* 0x000fe20000400000 */
[----:B------:R-:W-:Y:S01]  /*2230*/  FFMA R8, R8, R107, R9 ;  /* 0x0000006b08087223 */ /* 0x000fe20000000009 */
[----:B------:R-:W-:Y:S01]  /*2240*/  FFMA R9, R50, R17, R49 ;  /* 0x0000001132097223 */ /* 0x000fe20000000031 */
[C---:B------:R-:W-:Y:S01]  /*2250*/  FSETP.GEU.AND P0, PT, R47.reuse, 1.175494350822287508e-38, PT ;  /* 0x008000002f00780b */ /* 0x040fe20003f0e000 */
[----:B------:R-:W1:Y:S01]  /*2260*/  MUFU.SQRT R46, R46 ;  /* 0x0000002e002e7308 */ /* 0x000e620000002000 */
[----:B------:R-:W-:Y:S01]  /*2270*/  @P6 FMUL R47, R47, 0.25 ;  /* 0x3e8000002f2f6820 */ /* 0x000fe20000400000 */
[----:B------:R-:W-:-:S02]  /*2280*/  FSEL R49, R84, 1, P6 ;  /* 0x3f80000054317808 */ /* 0x000fc40003000000 */
[----:B0-----:R-:W-:Y:S02]  /*2290*/  FSETP.GT.AND P6, PT, R44, 8.50705917302346158658e+37, PT ;  /* 0x7e8000002c00780b */ /* 0x001fe40003fc4000 */
[----:B------:R-:W-:Y:S01]  /*22a0*/  SEL R17, R54, RZ, !P1 ;  /* 0x000000ff36117207 */ /* 0x000fe20004800000 */
[----:B------:R-:W-:Y:S01]  /*22b0*/  FADD R54, R57, 9.9999997473787516356e-06 ;  /* 0x3727c5ac39367421 */ /* 0x000fe20000000000 */
[----:B------:R-:W0:Y:S01]  /*22c0*/  MUFU.RCP R112, R112 ;  /* 0x0000007000707308 */ /* 0x000e220000001000 */
[----:B------:R-:W-:Y:S02]  /*22d0*/  SEL R50, R41, RZ, !P1 ;  /* 0x000000ff29327207 */ /* 0x000fe40004800000 */
[----:B------:R-:W-:Y:S01]  /*22e0*/  SEL R41, R36, RZ, !P1 ;  /* 0x000000ff24297207 */ /* 0x000fe20004800000 */
[----:B------:R-:W-:Y:S01]  /*22f0*/  @!P0 FMUL R47, R47, 16777216 ;  /* 0x4b8000002f2f8820 */ /* 0x000fe20000400000 */
[----:B------:R-:W-:Y:S01]  /*2300*/  @!P0 FMUL R49, R49, 16777216 ;  /* 0x4b80000031318820 */ /* 0x000fe20000400000 */
[----:B------:R-:W-:Y:S01]  /*2310*/  FFMA R36, R50, R117, R17 ;  /* 0x0000007532247223 */ /* 0x000fe20000000011 */
[C---:B------:R-:W-:Y:S01]  /*2320*/  FSETP.GEU.AND P0, PT, R44.reuse, 1.175494350822287508e-38, PT ;  /* 0x008000002c00780b */ /* 0x040fe20003f0e000 */
[----:B------:R-:W2:Y:S01]  /*2330*/  MUFU.SQRT R54, R54 ;  /* 0x0000003600367308 */ /* 0x000ea20000002000 */
[----:B------:R-:W-:Y:S01]  /*2340*/  @P6 FMUL R44, R44, 0.25 ;  /* 0x3e8000002c2c6820 */ /* 0x000fe20000400000 */
[----:B------:R-:W-:-:S02]  /*2350*/  FSEL R50, R84, 1, P6 ;  /* 0x3f80000054327808 */ /* 0x000fc40003000000 */
[----:B-1----:R-:W-:Y:S02]  /*2360*/  FSETP.GT.AND P6, PT, R46, 8.50705917302346158658e+37, PT ;  /* 0x7e8000002e00780b */ /* 0x002fe40003fc4000 */
[----:B------:R-:W-:Y:S02]  /*2370*/  SEL R62, R39, RZ, !P4 ;  /* 0x000000ff273e7207 */ /* 0x000fe40006000000 */
[----:B------:R-:W-:Y:S02]  /*2380*/  SEL R42, R40, RZ, !P1 ;  /* 0x000000ff282a7207 */ /* 0x000fe40004800000 */
[----:B------:R-:W-:Y:S01]  /*2390*/  SEL R39, R61, RZ, !P1 ;  /* 0x000000ff3d277207 */ /* 0x000fe20004800000 */
[----:B0-----:R-:W-:Y:S01]  /*23a0*/  FMUL R123, R112, R123 ;  /* 0x0000007b707b7220 */ /* 0x001fe20000400000 */
[----:B------:R-:W-:Y:S01]  /*23b0*/  @!P0 FMUL R44, R44, 16777216 ;  /* 0x4b8000002c2c8820 */ /* 0x000fe20000400000 */
[----:B------:R-:W-:Y:S01]  /*23c0*/  @!P0 FMUL R50, R50, 16777216 ;  /* 0x4b80000032328820 */ /* 0x000fe20000400000 */
[----:B------:R-:W-:Y:S01]  /*23d0*/  FSETP.GEU.AND P0, PT, R46, 1.175494350822287508e-38, PT ;  /* 0x008000002e00780b */ /* 0x000fe20003f0e000 */
[----:B------:R-:W-:Y:S01]  /*23e0*/  FFMA R39, R42, R113, R39 ;  /* 0x000000712a277223 */ /* 0x000fe20000000027 */
[----:B------:R-:W-:Y:S01]  /*23f0*/  FMUL R123, R123, R16 ;  /* 0x000000107b7b7220 */ /* 0x000fe20000400000 */
[----:B------:R-:W-:Y:S01]  /*2400*/  SEL R42, R51, RZ, P3 ;  /* 0x000000ff332a7207 */ /* 0x000fe20001800000 */
[----:B------:R-:W-:Y:S01]  /*2410*/  @P6 FMUL R46, R46, 0.25 ;  /* 0x3e8000002e2e6820 */ /* 0x000fe20000400000 */
[----:B------:R-:W-:-:S02]  /*2420*/  SEL R16, R58, RZ, !P4 ;  /* 0x000000ff3a107207 */ /* 0x000fc40006000000 */
[----:B------:R-:W-:Y:S02]  /*2430*/  FSEL R51, R84, 1, P6 ;  /* 0x3f80000054337808 */ /* 0x000fe40003000000 */
[----:B------:R-:W-:Y:S02]  /*2440*/  SEL R58, R63, RZ, !P1 ;  /* 0x000000ff3f3a7207 */ /* 0x000fe40004800000 */
[----:B--2---:R-:W-:Y:S02]  /*2450*/  FSETP.GT.AND P6, PT, R54, 8.50705917302346158658e+37, PT ;  /* 0x7e8000003600780b */ /* 0x004fe40003fc4000 */
[----:B------:R-:W-:Y:S01]  /*2460*/  SEL R69, R69, RZ, !P4 ;  /* 0x000000ff45457207 */ /* 0x000fe20006000000 */
[----:B------:R-:W-:Y:S01]  /*2470*/  FFMA R17, R58, R123, R41 ;  /* 0x0000007b3a117223 */ /* 0x000fe20000000029 */
[----:B------:R-:W-:Y:S02]  /*2480*/  SEL R58, R38, RZ, P3 ;  /* 0x000000ff263a7207 */ /* 0x000fe40001800000 */
[----:B------:R-:W-:-:S02]  /*2490*/  SEL R55, R55, RZ, !P1 ;  /* 0x000000ff37377207 */ /* 0x000fc40004800000 */
[----:B------:R-:W-:Y:S01]  /*24a0*/  SEL R38, R37, RZ, !P1 ;  /* 0x000000ff25267207 */ /* 0x000fe20004800000 */
[----:B------:R-:W-:Y:S01]  /*24b0*/  FFMA R16, R16, R145, R69 ;  /* 0x0000009110107223 */ /* 0x000fe20000000045 */
[----:B------:R-:W-:Y:S01]  /*24c0*/  @!P0 FMUL R46, R46, 16777216 ;  /* 0x4b8000002e2e8820 */ /* 0x000fe20000400000 */
[----:B------:R-:W-:Y:S01]  /*24d0*/  @!P0 FMUL R51, R51, 16777216 ;  /* 0x4b80000033338820 */ /* 0x000fe20000400000 */
[----:B------:R-:W-:Y:S01]  /*24e0*/  SEL R57, R82, RZ, P3 ;  /* 0x000000ff52397207 */ /* 0x000fe20001800000 */
[----:B------:R-:W-:Y:S01]  /*24f0*/  FFMA R37, R55, R132, R38 ;  /* 0x0000008437257223 */ /* 0x000fe20000000026 */
[C---:B------:R-:W-:Y:S01]  /*2500*/  FSETP.GEU.AND P0, PT, R54.reuse, 1.175494350822287508e-38, PT ;  /* 0x008000003600780b */ /* 0x040fe20003f0e000 */
[----:B------:R-:W-:Y:S01]  /*2510*/  @P6 FMUL R54, R54, 0.25 ;  /* 0x3e80000036366820 */ /* 0x000fe20000400000 */
[----:B------:R-:W-:Y:S01]  /*2520*/  FSEL R55, R84, 1, P6 ;  /* 0x3f80000054377808 */ /* 0x000fe20003000000 */
[----:B------:R-:W0:Y:S01]  /*2530*/  MUFU.RCP R144, R119 ;  /* 0x0000007700907308 */ /* 0x000e220000001000 */
[----:B------:R-:W-:Y:S01]  /*2540*/  FSETP.GEU.AND P6, PT, R16, RZ, PT ;  /* 0x000000ff1000720b */ /* 0x000fe20003fce000 */
[----:B------:R-:W-:Y:S01]  /*2550*/  FADD R42, R42, -R57 ;  /* 0x800000392a2a7221 */ /* 0x000fe20000000000 */
[----:B------:R-:W-:-:S02]  /*2560*/  SEL R65, R65, RZ, !P4 ;  /* 0x000000ff41417207 */ /* 0x000fc40006000000 */
[----:B------:R-:W-:-:S03]  /*2570*/  SEL R57, RZ, 0x1, P6 ;  /* 0x00000001ff397807 */ /* 0x000fc60003000000 */
[----:B------:R-:W1:Y:S01]  /*2580*/  MUFU.RCP R129, R129 ;  /* 0x0000008100817308 */ /* 0x000e620000001000 */
[----:B------:R-:W-:Y:S01]  /*2590*/  FSETP.GEU.AND P6, PT, R8, RZ, PT ;  /* 0x000000ff0800720b */ /* 0x000fe20003fce000 */
[----:B------:R-:W-:Y:S01]  /*25a0*/  FMUL R143, R143, R140 ;  /* 0x0000008c8f8f7220 */ /* 0x000fe20000400000 */
[----:B------:R-:W-:Y:S01]  /*25b0*/  SEL R41, R60, RZ, P3 ;  /* 0x000000ff3c297207 */ /* 0x000fe20001800000 */
[----:B------:R-:W-:Y:S01]  /*25c0*/  FFMA R40, R65, R148, R62 ;  /* 0x0000009441287223 */ /* 0x000fe2000000003e */
[----:B------:R-:W-:Y:S02]  /*25d0*/  SEL R60, RZ, 0x1fffe, P6 ;  /* 0x0001fffeff3c7807 */ /* 0x000fe40003000000 */
[----:B------:R-:W-:Y:S01]  /*25e0*/  SEL R62, R83, RZ, P3 ;  /* 0x000000ff533e7207 */ /* 0x000fe20001800000 */
[----:B------:R-:W2:Y:S01]  /*25f0*/  MUFU.RCP R125, R125 ;  /* 0x0000007d007d7308 */ /* 0x000ea20000001000 */
[----:B------:R-:W-:Y:S01]  /*2600*/  FSETP.GEU.AND P6, PT, R9, RZ, PT ;  /* 0x000000ff0900720b */ /* 0x000fe20003fce000 */
[----:B------:R-:W-:Y:S01]  /*2610*/  FMUL R143, R143, R42 ;  /* 0x0000002a8f8f7220 */ /* 0x000fe20000400000 */
[----:B------:R-:W-:-:S02]  /*2620*/  SEL R66, R81, RZ, P3 ;  /* 0x000000ff51427207 */ /* 0x000fc40001800000 */
[----:B------:R-:W-:Y:S02]  /*2630*/  SEL R59, R59, RZ, P3 ;  /* 0x000000ff3b3b7207 */ /* 0x000fe40001800000 */
[----:B------:R-:W-:Y:S02]  /*2640*/  SEL R43, R48, RZ, P3 ;  /* 0x000000ff302b7207 */ /* 0x000fe40001800000 */
[----:B------:R-:W-:Y:S01]  /*2650*/  SEL R42, R53, RZ, P5 ;  /* 0x000000ff352a7207 */ /* 0x000fe20002800000 */
[----:B0-----:R-:W-:Y:S01]  /*2660*/  FMUL R144, R144, R141 ;  /* 0x0000008d90907220 */ /* 0x001fe20000400000 */
[----:B------:R-:W-:Y:S01]  /*2670*/  SEL R53, RZ, 0x4, P6 ;  /* 0x00000004ff357807 */ /* 0x000fe20003000000 */
[----:B------:R-:W-:Y:S01]  /*2680*/  FADD R41, R41, -R62 ;  /* 0x8000003e29297221 */ /* 0x000fe20000000000 */
[----:B------:R-:W-:Y:S01]  /*2690*/  FSETP.GEU.AND P6, PT, R40, RZ, PT ;  /* 0x000000ff2800720b */ /* 0x000fe20003fce000 */
[----:B-1----:R-:W-:Y:S01]  /*26a0*/  FMUL R129, R129, R142 ;  /* 0x0000008e81817220 */ /* 0x002fe20000400000 */
[----:B------:R-:W-:Y:S01]  /*26b0*/  FADD R38, R59, -R66 ;  /* 0x800000423b267221 */ /* 0x000fe20000000000 */
[----:B------:R-:W-:Y:S01]  /*26c0*/  FADD R43, R43, -R58 ;  /* 0x8000003a2b2b7221 */ /* 0x000fe20000000000 */
[----:B------:R-:W-:Y:S01]  /*26d0*/  FMUL R48, R144, R41 ;  /* 0x0000002990307220 */ /* 0x000fe20000400000 */
[----:B------:R-:W-:Y:S01]  /*26e0*/  SEL R58, RZ, 0x7fff8, P6 ;  /* 0x0007fff8ff3a7807 */ /* 0x000fe20003000000 */
[----:B------:R-:W-:Y:S01]  /*26f0*/  FMUL R129, R129, R38 ;  /* 0x0000002681817220 */ /* 0x000fe20000400000 */
[----:B------:R-:W-:-:S02]  /*2700*/  SEL R86, R86, RZ, P5 ;  /* 0x000000ff56567207 */ /* 0x000fc40002800000 */
[----:B------:R-:W-:Y:S02]  /*2710*/  SEL R41, R56, RZ, P5 ;  /* 0x000000ff38297207 */ /* 0x000fe40002800000 */
[----:B------:R-:W-:Y:S02]  /*2720*/  FSETP.GEU.AND P6, PT, R39, RZ, PT ;  /* 0x000000ff2700720b */ /* 0x000fe40003fce000 */
[----:B------:R-:W-:Y:S02]  /*2730*/  SEL R59, R88, RZ, P5 ;  /* 0x000000ff583b7207 */ /* 0x000fe40002800000 */
[----:B------:R-:W-:Y:S01]  /*2740*/  SEL R38, R45, RZ, P5 ;  /* 0x000000ff2d267207 */ /* 0x000fe20002800000 */
[----:B--2---:R-:W-:Y:S01]  /*2750*/  FMUL R4, R125, R152 ;  /* 0x000000987d047220 */ /* 0x004fe20000400000 */
[----:B------:R-:W-:Y:S01]  /*2760*/  SEL R61, RZ, 0x1, P6 ;  /* 0x00000001ff3d7807 */ /* 0x000fe20003000000 */
[----:B------:R-:W-:Y:S01]  /*2770*/  FADD R41, R41, -R86 ;  /* 0x8000005629297221 */ /* 0x000fe20000000000 */
[----:B------:R-:W-:Y:S01]  /*2780*/  FSETP.GEU.AND P6, PT, R36, RZ, PT ;  /* 0x000000ff2400720b */ /* 0x000fe20003fce000 */
[----:B------:R-:W0:Y:S01]  /*2790*/  MUFU.RCP R124, R124 ;  /* 0x0000007c007c7308 */ /* 0x000e220000001000 */
[----:B------:R-:W-:Y:S01]  /*27a0*/  FADD R38, R38, -R59 ;  /* 0x8000003b26267221 */ /* 0x000fe20000000000 */
[----:B------:R-:W-:Y:S01]  /*27b0*/  FMUL R146, R146, R139 ;  /* 0x0000008b92927220 */ /* 0x000fe20000400000 */
[----:B------:R-:W-:Y:S01]  /*27c0*/  FMUL R41, R4, R41 ;  /* 0x0000002904297220 */ /* 0x000fe20000400000 */
[----:B------:R-:W-:Y:S01]  /*27d0*/  SEL R66, RZ, 0x1fffe, P6 ;  /* 0x0001fffeff427807 */ /* 0x000fe20003000000 */
[----:B------:R-:W-:Y:S01]  /*27e0*/  FMUL R38, R5, R38 ;  /* 0x0000002605267220 */ /* 0x000fe20000400000 */
[----:B------:R-:W-:-:S02]  /*27f0*/  SEL R91, R91, RZ, P3 ;  /* 0x000000ff5b5b7207 */ /* 0x000fc40001800000 */
[----:B------:R-:W-:Y:S02]  /*2800*/  SEL R4, R95, RZ, P3 ;  /* 0x000000ff5f047207 */ /* 0x000fe40001800000 */
[----:B------:R-:W-:Y:S01]  /*2810*/  FSETP.GEU.AND P6, PT, R17, RZ, PT ;  /* 0x000000ff1100720b */ /* 0x000fe20003fce000 */
[----:B------:R-:W1:Y:S01]  /*2820*/  MUFU.RCP R138, R138 ;  /* 0x0000008a008a7308 */ /* 0x000e620000001000 */
[----:B------:R-:W-:Y:S01]  /*2830*/  SEL R90, R90, RZ, P3 ;  /* 0x000000ff5a5a7207 */ /* 0x000fe20001800000 */
[----:B------:R-:W-:Y:S01]  /*2840*/  FMUL R43, R146, R43 ;  /* 0x0000002b922b7220 */ /* 0x000fe20000400000 */
[----:B------:R-:W-:Y:S01]  /*2850*/  SEL R5, R96, RZ, P3 ;  /* 0x000000ff60057207 */ /* 0x000fe20001800000 */
[----:B------:R-:W-:Y:S01]  /*2860*/  FFMA R48, R91, R48, R4 ;  /* 0x000000305b307223 */ /* 0x000fe20000000004 */
[----:B------:R-:W-:Y:S02]  /*2870*/  SEL R59, RZ, 0x4, P6 ;  /* 0x00000004ff3b7807 */ /* 0x000fe40003000000 */
[----:B------:R-:W-:-:S02]  /*2880*/  SEL R92, R92, RZ, P3 ;  /* 0x000000ff5c5c7207 */ /* 0x000fc40001800000 */
[----:B------:R-:W-:Y:S02]  /*2890*/  SEL R45, R94, RZ, P3 ;  /* 0x000000ff5e2d7207 */ /* 0x000fe40001800000 */
[----:B------:R-:W-:Y:S01]  /*28a0*/  FSETP.GEU.AND P6, PT, R37, RZ, PT ;  /* 0x000000ff2500720b */ /* 0x000fe20003fce000 */
[----:B------:R-:W-:Y:S01]  /*28b0*/  FFMA R5, R90, R43, R5 ;  /* 0x0000002b5a057223 */ /* 0x000fe20000000005 */
[----:B------:R-:W-:Y:S02]  /*28c0*/  SEL R85, R85, RZ, P5 ;  /* 0x000000ff55557207 */ /* 0x000fe40002800000 */
[----:B----4-:R-:W-:Y:S02]  /*28d0*/  SEL R43, R100, RZ, P5 ;  /* 0x000000ff642b7207 */ /* 0x010fe40002800000 */
[----:B------:R-:W-:Y:S01]  /*28e0*/  SEL R104, R104, RZ, P5 ;  /* 0x000000ff68687207 */ /* 0x000fe20002800000 */
[----:B------:R-:W-:Y:S01]  /*28f0*/  FFMA R45, R92, R129, R45 ;  /* 0x000000815c2d7223 */ /* 0x000fe2000000002d */
[----:B------:R-:W-:Y:S01]  /*2900*/  SEL R62, RZ, 0x7fff8, P6 ;  /* 0x0007fff8ff3e7807 */ /* 0x000fe20003000000 */
[----:B0-----:R-:W-:Y:S01]  /*2910*/  FMUL R147, R124, R147 ;  /* 0x000000937c937220 */ /* 0x001fe20000400000 */
[----:B------:R-:W-:Y:S01]  /*2920*/  FSETP.GEU.AND P6, PT, R48, RZ, PT ;  /* 0x000000ff3000720b */ /* 0x000fe20003fce000 */
[----:B------:R-:W-:Y:S01]  /*2930*/  FADD R42, R42, -R85 ;  /* 0x800000552a2a7221 */ /* 0x000fe20000000000 */
[----:B------:R-:W-:Y:S01]  /*2940*/  SEL R87, R87, RZ, P5 ;  /* 0x000000ff57577207 */ /* 0x000fe20002800000 */
[----:B------:R-:W-:Y:S01]  /*2950*/  FFMA R38, R43, R38, R104 ;  /* 0x000000262b267223 */ /* 0x000fe20000000068 */
[----:B------:R-:W-:Y:S01]  /*2960*/  SEL R4, R52, RZ, P5 ;  /* 0x000000ff34047207 */ /* 0x000fe20002800000 */
[----:B------:R-:W-:Y:S01]  /*2970*/  FMUL R42, R147, R42 ;  /* 0x0000002a932a7220 */ /* 0x000fe20000400000 */
[----:B------:R-:W-:-:S02]  /*2980*/  SEL R67, RZ, 0x1fffe, P6 ;  /* 0x0001fffeff437807 */ /* 0x000fc40003000000 */
[----:B------:R-:W-:Y:S02]  /*2990*/  SEL R43, R98, RZ, P5 ;  /* 0x000000ff622b7207 */ /* 0x000fe40002800000 */
[----:B------:R-:W-:Y:S02]  /*29a0*/  SEL R102, R102, RZ, P5 ;  /* 0x000000ff66667207 */ /* 0x000fe40002800000 */
[----:B------:R-:W-:Y:S02]  /*29b0*/  SEL R56, R89, RZ, P3 ;  /* 0x000000ff59387207 */ /* 0x000fe40001800000 */
[----:B------:R-:W-:Y:S02]  /*29c0*/  SEL R93, R93, RZ, P3 ;  /* 0x000000ff5d5d7207 */ /* 0x000fe40001800000 */
[----:B------:R-:W-:Y:S01]  /*29d0*/  FSETP.GEU.AND P6, PT, R45, RZ, PT ;  /* 0x000000ff2d00720b */ /* 0x000fe20003fce000 */
[----:B-1----:R-:W-:Y:S01]  /*29e0*/  FMUL R7, R138, R7 ;  /* 0x000000078a077220 */ /* 0x002fe20000400000 */
[----:B------:R-:W-:Y:S01]  /*29f0*/  FADD R4, R4, -R87 ;  /* 0x8000005704047221 */ /* 0x000fe20000000000 */
[----:B------:R-:W-:Y:S01]  /*2a00*/  FFMA R42, R43, R42, R102 ;  /* 0x0000002a2b2a7223 */ /* 0x000fe20000000066 */
[----:B------:R-:W-:Y:S01]  /*2a10*/  SEL R70, RZ, 0x1, P6 ;  /* 0x00000001ff467807 */ /* 0x000fe20003000000 */
[----:B------:R-:W-:Y:S01]  /*2a20*/  FFMA R52, R56, R143, R93 ;  /* 0x0000008f38347223 */ /* 0x000fe2000000005d */
[----:B------:R-:W-:Y:S01]  /*2a30*/  FSETP.GEU.AND P6, PT, R5, RZ, PT ;  /* 0x000000ff0500720b */ /* 0x000fe20003fce000 */
[----:B------:R-:W-:Y:S01]  /*2a40*/  FMUL R56, R7, R4 ;  /* 0x0000000407387220 */ /* 0x000fe20000400000 */
[----:B------:R-:W-:-:S02]  /*2a50*/  SEL R74, R101, RZ, P5 ;  /* 0x000000ff654a7207 */ /* 0x000fc40002800000 */
[----:B------:R-:W-:Y:S02]  /*2a60*/  SEL R43, R105, RZ, P5 ;  /* 0x000000ff692b7207 */ /* 0x000fe40002800000 */
[----:B------:R-:W-:Y:S02]  /*2a70*/  SEL R65, RZ, 0x7fff8, P6 ;  /* 0x0007fff8ff417807 */ /* 0x000fe40003000000 */
[----:B------:R-:W-:Y:S01]  /*2a80*/  FSETP.GEU.AND P6, PT, R52, RZ, PT ;  /* 0x000000ff3400720b */ /* 0x000fe20003fce000 */
[----:B------:R-:W-:Y:S01]  /*2a90*/  FFMA R43, R74, R56, R43 ;  /* 0x000000384a2b7223 */ /* 0x000fe2000000002b */
[----:B------:R-:W-:Y:S02]  /*2aa0*/  SEL R72, R99, RZ, P5 ;  /* 0x000000ff63487207 */ /* 0x000fe40002800000 */
[----:B------:R-:W-:Y:S02]  /*2ab0*/  SEL R103, R103, RZ, P5 ;  /* 0x000000ff67677207 */ /* 0x000fe40002800000 */
[----:B------:R-:W-:-:S02]  /*2ac0*/  P2R R64, PR, RZ, 0x10 ;  /* 0x00000010ff407803 */ /* 0x000fc40000000000 */
[----:B------:R-:W-:Y:S02]  /*2ad0*/  SEL R68, RZ, 0x4, P6 ;  /* 0x00000004ff447807 */ /* 0x000fe40003000000 */
[----:B------:R-:W-:Y:S02]  /*2ae0*/  FSETP.GEU.AND P6, PT, R38, RZ, PT ;  /* 0x000000ff2600720b */ /* 0x000fe40003fce000 */
[----:B------:R-:W-:Y:S01]  /*2af0*/  FSETP.GEU.AND P4, PT, R43, RZ, PT ;  /* 0x000000ff2b00720b */ /* 0x000fe20003f8e000 */
[----:B------:R-:W-:Y:S01]  /*2b00*/  FFMA R41, R72, R41, R103 ;  /* 0x0000002948297223 */ /* 0x000fe20000000067 */
[----:B------:R-:W-:Y:S02]  /*2b10*/  SEL R72, RZ, 0x1fffe, P6 ;  /* 0x0001fffeff487807 */ /* 0x000fe40003000000 */
[----:B------:R-:W-:Y:S02]  /*2b20*/  SEL R73, RZ, 0x1, P4 ;  /* 0x00000001ff497807 */ /* 0x000fe40002000000 */
[----:B------:R-:W-:Y:S01]  /*2b30*/  FSETP.GEU.AND P6, PT, R42, RZ, PT ;  /* 0x000000ff2a00720b */ /* 0x000fe20003fce000 */
[----:B------:R-:W0:Y:S01]  /*2b40*/  MUFU.RCP R4, R47 ;  /* 0x0000002f00047308 */ /* 0x000e220000001000 */
[----:B------:R-:W-:-:S02]  /*2b50*/  IMAD.IADD R57, R57, 0x1, R60 ;  /* 0x0000000139397824 */ /* 0x000fc400078e023c */
[----:B------:R-:W-:Y:S01]  /*2b60*/  SEL R56, RZ, 0x7fff8, P6 ;  /* 0x0007fff8ff387807 */ /* 0x000fe20003000000 */
[----:B------:R-:W-:Y:S01]  /*2b70*/  IMAD.IADD R72, R72, 0x1, R73 ;  /* 0x0000000148487824 */ /* 0x000fe200078e0249 */
[----:B------:R-:W-:Y:S01]  /*2b80*/  FSETP.GEU.AND P6, PT, R41, RZ, PT ;  /* 0x000000ff2900720b */ /* 0x000fe20003fce000 */
[----:B------:R-:W-:Y:S01]  /*2b90*/  IMAD.IADD R67, R67, 0x1, R70 ;  /* 0x0000000143437824 */ /* 0x000fe200078e0246 */
[----:B------:R-:W-:Y:S02]  /*2ba0*/  LOP3.LUT R57, R57, 0x3, RZ, 0xc0, !PT ;  /* 0x0000000339397812 */ /* 0x000fe400078ec0ff */
[----:B------:R-:W-:Y:S02]  /*2bb0*/  SEL R69, RZ, 0x4, P6 ;  /* 0x00000004ff457807 */ /* 0x000fe40003000000 */
[----:B------:R-:W-:Y:S01]  /*2bc0*/  LOP3.LUT R72, R72, 0x3, RZ, 0xc0, !PT ;  /* 0x0000000348487812 */ /* 0x000fe200078ec0ff */
[----:B------:R-:W-:Y:S01]  /*2bd0*/  IMAD.IADD R61, R61, 0x1, R66 ;  /* 0x000000013d3d7824 */ /* 0x000fe200078e0242 */
[----:B------:R-:W-:-:S02]  /*2be0*/  IADD3 R53, R57, R58, R53 ;  /* 0x0000003a39357210 */ /* 0x000fc40007ffe035 */
[----:B------:R-:W-:Y:S02]  /*2bf0*/  LOP3.LUT R67, R67, 0x3, RZ, 0xc0, !PT ;  /* 0x0000000343437812 */ /* 0x000fe400078ec0ff */
[----:B------:R-:W-:Y:S01]  /*2c00*/  IADD3 R56, R72, R56, R69 ;  /* 0x0000003848387210 */ /* 0x000fe20007ffe045 */
[----:B0-----:R-:W-:Y:S01]  /*2c10*/  FMUL R49, R4, R49 ;  /* 0x0000003104317220 */ /* 0x001fe20000400000 */
[----:B------:R-:W-:Y:S01]  /*2c20*/  IADD3 R65, R67, R65, R68 ;  /* 0x0000004143417210 */ /* 0x000fe20007ffe044 */
[----:B------:R-:W-:Y:S01]  /*2c30*/  IMAD.SHL.U32 R4, R53, 0x100, RZ ;  /* 0x0000010035047824 */ /* 0x000fe200078e00ff */
[----:B------:R-:W-:Y:S01]  /*2c40*/  LOP3.LUT R56, R56, 0xf, RZ, 0xc0, !PT ;  /* 0x0000000f38387812 */ /* 0x000fe200078ec0ff */
[----:B------:R-:W0:Y:S01]  /*2c50*/  MUFU.RCP R46, R46 ;  /* 0x0000002e002e7308 */ /* 0x000e220000001000 */
[----:B------:R-:W-:Y:S02]  /*2c60*/  LOP3.LUT R61, R61, 0x3, RZ, 0xc0, !PT ;  /* 0x000000033d3d7812 */ /* 0x000fe400078ec0ff */
[----:B------:R-:W-:Y:S01]  /*2c70*/  LOP3.LUT R4, R4, 0xf00, RZ, 0xe2, !PT ;  /* 0x00000f0004047812 */ /* 0x000fe200078ee2ff */
[----:B------:R-:W-:Y:S01]  /*2c80*/  IMAD R56, R65, 0x10, R56 ;  /* 0x0000001041387824 */ /* 0x000fe200078e0238 */
[----:B------:R-:W-:-:S03]  /*2c90*/  IADD3 R59, R61, R62, R59 ;  /* 0x0000003e3d3b7210 */ /* 0x000fc60007ffe03b */
[----:B------:R1:W2:Y:S01]  /*2ca0*/  MUFU.RCP R7, R44 ;  /* 0x0000002c00077308 */ /* 0x0002a20000001000 */
[----:B------:R-:W-:Y:S01]  /*2cb0*/  SEL R97, R97, RZ, !P2 ;  /* 0x000000ff61617207 */ /* 0x000fe20005000000 */
[----:B------:R-:W-:Y:S01]  /*2cc0*/  IMAD R59, R59, 0x1000, R4 ;  /* 0x000010003b3b7824 */ /* 0x000fe200078e0204 */
[----:B------:R-:W-:Y:S02]  /*2cd0*/  LOP3.LUT R56, R56, 0xff, RZ, 0xc0, !PT ;  /* 0x000000ff38387812 */ /* 0x000fe400078ec0ff */
[----:B------:R-:W-:Y:S01]  /*2ce0*/  SEL R116, R116, RZ, !P2 ;  /* 0x000000ff74747207 */ /* 0x000fe20005000000 */
[----:B------:R-:W-:Y:S01]  /*2cf0*/  @!P0 FMUL R54, R54, 16777216 ;  /* 0x4b80000036368820 */ /* 0x000fe20000400000 */
[----:B0-----:R-:W-:Y:S01]  /*2d00*/  FMUL R51, R46, R51 ;  /* 0x000000332e337220 */ /* 0x001fe20000400000 */
[----:B------:R-:W-:Y:S01]  /*2d10*/  SEL R53, R136, RZ, !P2 ;  /* 0x000000ff88357207 */ /* 0x000fe20005000000 */
[----:B------:R-:W-:Y:S01]  /*2d20*/  @!P0 FMUL R55, R55, 16777216 ;  /* 0x4b80000037378820 */ /* 0x000fe20000400000 */
[----:B-1----:R-:W-:Y:S01]  /*2d30*/  SEL R44, R127, RZ, !P2 ;  /* 0x000000ff7f2c7207 */ /* 0x002fe20005000000 */
[----:B------:R-:W0:Y:S04]  /*2d40*/  LDC.64 R60, c[0x0][0x248] ;  /* 0x00009200ff3c7b82 */ /* 0x000e280000000a00 */
[----:B------:R-:W-:Y:S01]  /*2d50*/  FADD R4, R97, -R44 ;  /* 0x8000002c61047221 */ /* 0x000fe20000000000 */
[----:B------:R-:W-:Y:S01]  /*2d60*/  IMAD.IADD R44, R59, 0x1, R56 ;  /* 0x000000013b2c7824 */ /* 0x000fe200078e0238 */
[----:B-----5:R-:W-:Y:S01]  /*2d70*/  SEL R56, R135, RZ, !P2 ;  /* 0x000000ff87387207 */ /* 0x020fe20005000000 */
[----:B--2---:R-:W-:Y:S01]  /*2d80*/  FMUL R58, R7, R50 ;  /* 0x00000032073a7220 */ /* 0x004fe20000400000 */
[----:B------:R-:W-:Y:S01]  /*2d90*/  FMUL R46, R49, R4 ;  /* 0x00000004312e7220 */ /* 0x000fe20000400000 */
[----:B------:R-:W-:-:S02]  /*2da0*/  SEL R50, R131, RZ, !P2 ;  /* 0x000000ff83327207 */ /* 0x000fc40005000000 */
[----:B------:R-:W-:Y:S02]  /*2db0*/  SEL R7, R115, RZ, !P2 ;  /* 0x000000ff73077207 */ /* 0x000fe40005000000 */
[----:B------:R-:W-:Y:S01]  /*2dc0*/  LOP3.LUT R44, R44, 0xffff, RZ, 0xc0, !PT ;  /* 0x0000ffff2c2c7812 */ /* 0x000fe200078ec0ff */
[----:B------:R-:W-:Y:S01]  /*2dd0*/  FFMA R49, R53, R46, R56 ;  /* 0x0000002e35317223 */ /* 0x000fe20000000038 */
[----:B------:R-:W-:Y:S01]  /*2de0*/  SEL R47, R134, RZ, !P2 ;  /* 0x000000ff862f7207 */ /* 0x000fe20005000000 */
[----:B------:R-:W-:Y:S01]  /*2df0*/  FADD R7, R7, -R50 ;  /* 0x8000003207077221 */ /* 0x000fe20000000000 */
[----:B------:R-:W-:Y:S02]  /*2e00*/  SHF.R.U32.HI R46, RZ, 0x7, R44 ;  /* 0x00000007ff2e7819 */ /* 0x000fe4000001162c */
[----:B------:R-:W-:Y:S01]  /*2e10*/  SEL R130, R130, RZ, !P2 ;  /* 0x000000ff82827207 */ /* 0x000fe20005000000 */
[----:B------:R-:W-:Y:S01]  /*2e20*/  FADD R4, R116, -R47 ;  /* 0x8000002f74047221 */ /* 0x000fe20000000000 */
[----:B------:R-:W-:Y:S01]  /*2e30*/  SEL R47, R137, RZ, !P2 ;  /* 0x000000ff892f7207 */ /* 0x000fe20005000000 */
[----:B------:R-:W-:Y:S01]  /*2e40*/  FMUL R7, R58, R7 ;  /* 0x000000073a077220 */ /* 0x000fe20000400000 */
[----:B------:R-:W-:Y:S01]  /*2e50*/  FSETP.GEU.AND P0, PT, R49, RZ, PT ;  /* 0x000000ff3100720b */ /* 0x000fe20003f0e000 */
[----:B------:R-:W1:Y:S01]  /*2e60*/  MUFU.RCP R54, R54 ;  /* 0x0000003600367308 */ /* 0x000e620000001000 */
[----:B------:R-:W-:Y:S01]  /*2e70*/  LOP3.LUT R50, R46, 0x1, RZ, 0xc0, !PT ;  /* 0x000000012e327812 */ /* 0x000fe200078ec0ff */
[----:B------:R-:W-:Y:S01]  /*2e80*/  FMUL R46, R51, R4 ;  /* 0x00000004332e7220 */ /* 0x000fe20000400000 */
[----:B------:R-:W-:Y:S01]  /*2e90*/  FSEL R4, R49, RZ, P0 ;  /* 0x000000ff31047208 */ /* 0x000fe20000000000 */
[----:B------:R-:W-:Y:S01]  /*2ea0*/  FFMA R47, R130, R7, R47 ;  /* 0x00000007822f7223 */ /* 0x000fe2000000002f */
[----:B------:R-:W-:-:S02]  /*2eb0*/  ISETP.NE.U32.AND P0, PT, R50, 0x1, PT ;  /* 0x000000013200780c */ /* 0x000fc40003f05070 */
[----:B------:R-:W-:Y:S02]  /*2ec0*/  SHF.R.U32.HI R7, RZ, 0x6, R44 ;  /* 0x00000006ff077819 */ /* 0x000fe4000001162c */
[----:B------:R-:W-:Y:S02]  /*2ed0*/  FSEL R49, R5, RZ, P0 ;  /* 0x000000ff05317208 */ /* 0x000fe40000000000 */
[----:B------:R-:W-:Y:S02]  /*2ee0*/  SEL R51, R126, RZ, !P2 ;  /* 0x000000ff7e337207 */ /* 0x000fe40005000000 */
[----:B------:R-:W-:Y:S02]  /*2ef0*/  SEL R53, R120, RZ, !P2 ;  /* 0x000000ff78357207 */ /* 0x000fe40005000000 */
[----:B------:R-:W-:Y:S02]  /*2f00*/  SEL R122, R122, RZ, !P2 ;  /* 0x000000ff7a7a7207 */ /* 0x000fe40005000000 */
[----:B------:R-:W-:-:S02]  /*2f10*/  SEL R56, R121, RZ, !P2 ;  /* 0x000000ff79387207 */ /* 0x000fc40005000000 */
[----:B------:R-:W-:Y:S02]  /*2f20*/  FSETP.GEU.AND P0, PT, R47, RZ, PT ;  /* 0x000000ff2f00720b */ /* 0x000fe40003f0e000 */
[----:B------:R-:W-:Y:S01]  /*2f30*/  LOP3.LUT R50, R7, 0x1, RZ, 0xc0, !PT ;  /* 0x0000000107327812 */ /* 0x000fe200078ec0ff */
[----:B------:R-:W-:Y:S01]  /*2f40*/  FADD R7, R122, -R51 ;  /* 0x800000337a077221 */ /* 0x000fe20000000000 */
[----:B------:R-:W-:Y:S01]  /*2f50*/  FSEL R5, R47, RZ, P0 ;  /* 0x000000ff2f057208 */ /* 0x000fe20000000000 */
[----:B------:R-:W-:Y:S01]  /*2f60*/  FFMA R46, R53, R46, R56 ;  /* 0x0000002e352e7223 */ /* 0x000fe20000000038 */
[----:B------:R-:W-:Y:S01]  /*2f70*/  ISETP.NE.U32.AND P0, PT, R50, 0x1, PT ;  /* 0x000000013200780c */ /* 0x000fe20003f05070 */
[----:B-1----:R-:W-:Y:S01]  /*2f80*/  FMUL R54, R54, R55 ;  /* 0x0000003736367220 */ /* 0x002fe20000400000 */
[----:B------:R-:W-:Y:S02]  /*2f90*/  SEL R51, R6, RZ, !P2 ;  /* 0x000000ff06337207 */ /* 0x000fe40005000000 */
[----:B------:R-:W-:-:S02]  /*2fa0*/  SHF.R.U32.HI R6, RZ, 0x5, R44 ;  /* 0x00000005ff067819 */ /* 0x000fc4000001162c */
[----:B------:R-:W-:Y:S01]  /*2fb0*/  FSEL R47, R52, RZ, P0 ;  /* 0x000000ff342f7208 */ /* 0x000fe20000000000 */
[----:B------:R-:W-:Y:S01]  /*2fc0*/  FMUL R7, R54, R7 ;  /* 0x0000000736077220 */ /* 0x000fe20000400000 */
[----:B------:R-:W-:Y:S02]  /*2fd0*/  SEL R114, R114, RZ, !P2 ;  /* 0x000000ff72727207 */ /* 0x000fe40005000000 */
[----:B------:R-:W-:Y:S02]  /*2fe0*/  FSETP.GEU.AND P0, PT, R46, RZ, PT ;  /* 0x000000ff2e00720b */ /* 0x000fe40003f0e000 */
[----:B------:R-:W-:Y:S01]  /*2ff0*/  LOP3.LUT R50, R6, 0x1, RZ, 0xc0, !PT ;  /* 0x0000000106327812 */ /* 0x000fe200078ec0ff */
[----:B------:R-:W-:Y:S01]  /*3000*/  FFMA R7, R114, R7, R51 ;  /* 0x0000000772077223 */ /* 0x000fe20000000033 */
[----:B------:R-:W-:Y:S02]  /*3010*/  FSEL R6, R46, RZ, P0 ;  /* 0x000000ff2e067208 */ /* 0x000fe40000000000 */
[----:B------:R-:W-:-:S02]  /*3020*/  ISETP.NE.U32.AND P0, PT, R50, 0x1, PT ;  /* 0x000000013200780c */ /* 0x000fc40003f05070 */
[----:B------:R-:W-:Y:S02]  /*3030*/  SHF.R.U32.HI R46, RZ, 0x4, R44 ;  /* 0x00000004ff2e7819 */ /* 0x000fe4000001162c */
[----:B------:R-:W-:Y:S02]  /*3040*/  FSEL R48, R48, RZ, P0 ;  /* 0x000000ff30307208 */ /* 0x000fe40000000000 */
[C---:B------:R-:W-:Y:S02]  /*3050*/  FSETP.GEU.AND P0, PT, R7.reuse, RZ, PT ;  /* 0x000000ff0700720b */ /* 0x040fe40003f0e000 */
[----:B------:R-:W-:Y:S02]  /*3060*/  LOP3.LUT R46, R46, 0x1, RZ, 0xc0, !PT ;  /* 0x000000012e2e7812 */ /* 0x000fe400078ec0ff */
[----:B------:R-:W-:Y:S02]  /*3070*/  FSEL R7, R7, RZ, P0 ;  /* 0x000000ff07077208 */ /* 0x000fe40000000000 */
[----:B------:R-:W-:-:S04]  /*3080*/  ISETP.NE.U32.AND P0, PT, R46, 0x1, PT ;  /* 0x000000012e00780c */ /* 0x000fc80003f05070 */
[----:B------:R-:W-:Y:S02]  /*3090*/  FSEL R46, R45, RZ, P0 ;  /* 0x000000ff2d2e7208 */ /* 0x000fe40000000000 */
[----:B------:R-:W-:Y:S01]  /*30a0*/  ISETP.NE.AND P0, PT, R133, 0x20, PT ;  /* 0x000000208500780c */ /* 0x000fe20003f05270 */
[----:B------:R-:W-:Y:S02]  /*30b0*/  IMAD.MOV.U32 R45, RZ, RZ, RZ ;  /* 0x000000ffff2d7224 */ /* 0x000fe400078e00ff */
[----:B0-----:R-:W-:Y:S01]  /*30c0*/  IMAD.WIDE R50, R27, 0x4, R60 ;  /* 0x000000041b327825 */ /* 0x001fe200078e023c */
[----:B------:R-:W-:-:S09]  /*30d0*/  CS2R R52, SRZ ;  /* 0x0000000000347805 */ /* 0x000fd2000001ff00 */
[----:B------:R-:W2:Y:S04]  /*30e0*/  @!P0 LDG.E.EL R45, desc[UR4][R50.64+-0x80] ;  /* 0xffff8004322d8981 */ /* 0x000ea8000c2e1900 */
[----:B------:R-:W3:Y:S04]  /*30f0*/  @!P0 LDG.E.EL R52, desc[UR4][R50.64+-0x80] ;  /* 0xffff800432348981 */ /* 0x000ee8000c2e1900 */
[----:B------:R-:W4:Y:S01]  /*3100*/  @!P0 LDG.E.EL R53, desc[UR4][R50.64+-0x80] ;  /* 0xffff800432358981 */ /* 0x000f22000c2e1900 */
[----:B------:R-:W-:-:S06]  /*3110*/  IMAD.MOV.U32 R62, RZ, RZ, RZ ;  /* 0x000000ffff3e7224 */ /* 0x000fcc00078e00ff */
[----:B------:R0:W5:Y:S01]  /*3120*/  @!P0 LDG.E.EL R62, desc[UR4][R50.64+-0x80] ;  /* 0xffff8004323e8981 */ /* 0x000162000c2e1900 */
[----:B------:R-:W-:Y:S02]  /*3130*/  @P2 FSEL R4, R49, RZ, P3 ;  /* 0x000000ff31042208 */ /* 0x000fe40001800000 */
[----:B------:R-:W-:Y:S02]  /*3140*/  @P2 FSEL R5, R47, RZ, P3 ;  /* 0x000000ff2f052208 */ /* 0x000fe40001800000 */
[----:B------:R-:W-:Y:S02]  /*3150*/  @P2 FSEL R6, R48, RZ, P3 ;  /* 0x000000ff30062208 */ /* 0x000fe40001800000 */
[----:B------:R-:W-:Y:S02]  /*3160*/  @P2 FSEL R7, R46, RZ, P3 ;  /* 0x000000ff2e072208 */ /* 0x000fe40001800000 */
[----:B------:R-:W-:Y:S02]  /*3170*/  IADD3 R48, P3, R35, UR6, RZ ;  /* 0x0000000623307c10 */ /* 0x000fe4000ff7e0ff */
[----:B------:R-:W-:-:S02]  /*3180*/  IADD3 R46, P2, R30, UR6, RZ ;  /* 0x000000061e2e7c10 */ /* 0x000fc4000ff5e0ff */
[----:B------:R-:W-:Y:S02]  /*3190*/  IADD3.X R49, R20, UR7, RZ, P3, !PT ;  /* 0x0000000714317c10 */ /* 0x000fe40009ffe4ff */
[----:B------:R-:W-:Y:S02]  /*31a0*/  IADD3 R34, P3, R34, UR6, RZ ;  /* 0x0000000622227c10 */ /* 0x000fe4000ff7e0ff */
[----:B------:R-:W-:Y:S02]  /*31b0*/  IADD3.X R47, R32, UR7, RZ, P2, !PT ;  /* 0x00000007202f7c10 */ /* 0x000fe400097fe4ff */
[----:B------:R-:W-:Y:S02]  /*31c0*/  IADD3 R30, P2, R33, UR6, RZ ;  /* 0x00000006211e7c10 */ /* 0x000fe4000ff5e0ff */
[----:B------:R-:W-:Y:S02]  /*31d0*/  IADD3.X R35, R22, UR7, RZ, P3, !PT ;  /* 0x0000000716237c10 */ /* 0x000fe40009ffe4ff */
[----:B------:R-:W-:-:S02]  /*31e0*/  IADD3.X R31, R31, UR7, RZ, P2, !PT ;  /* 0x000000071f1f7c10 */ /* 0x000fc400097fe4ff */
[----:B0-----:R-:W-:Y:S02]  /*31f0*/  IADD3 R50, P2, R18, UR8, RZ ;  /* 0x0000000812327c10 */ /* 0x001fe4000ff5e0ff */
[----:B------:R-:W-:Y:S02]  /*3200*/  IADD3 R32, P3, R18, UR6, RZ ;  /* 0x0000000612207c10 */ /* 0x000fe4000ff7e0ff */
[----:B------:R-:W-:Y:S02]  /*3210*/  IADD3.X R51, R26, UR9, RZ, P2, !PT ;  /* 0x000000091a337c10 */ /* 0x000fe400097fe4ff */
[----:B------:R-:W-:Y:S02]  /*3220*/  IADD3 R54, P2, R21, UR8, RZ ;  /* 0x0000000815367c10 */ /* 0x000fe4000ff5e0ff */
[----:B------:R-:W-:Y:S02]  /*3230*/  IADD3.X R33, R26, UR7, RZ, P3, !PT ;  /* 0x000000071a217c10 */ /* 0x000fe40009ffe4ff */
[----:B------:R-:W-:-:S02]  /*3240*/  IADD3 R20, P3, R21, UR6, RZ ;  /* 0x0000000615147c10 */ /* 0x000fc4000ff7e0ff */
[----:B------:R-:W-:Y:S02]  /*3250*/  IADD3.X R55, R29, UR9, RZ, P2, !PT ;  /* 0x000000091d377c10 */ /* 0x000fe400097fe4ff */
[----:B------:R-:W-:Y:S02]  /*3260*/  IADD3 R56, P2, R24, UR8, RZ ;  /* 0x0000000818387c10 */ /* 0x000fe4000ff5e0ff */
[----:B------:R-:W-:Y:S02]  /*3270*/  IADD3.X R21, R29, UR7, RZ, P3, !PT ;  /* 0x000000071d157c10 */ /* 0x000fe40009ffe4ff */
[----:B------:R-:W-:Y:S02]  /*3280*/  IADD3 R58, P3, R24, UR6, RZ ;  /* 0x00000006183a7c10 */ /* 0x000fe4000ff7e0ff */
[----:B------:R-:W-:Y:S02]  /*3290*/  IADD3.X R57, R0, UR9, RZ, P2, !PT ;  /* 0x0000000900397c10 */ /* 0x000fe400097fe4ff */
[----:B------:R-:W-:-:S02]  /*32a0*/  IADD3.X R59, R0, UR7, RZ, P3, !PT ;  /* 0x00000007003b7c10 */ /* 0x000fc40009ffe4ff */
[C---:B------:R-:W-:Y:S01]  /*32b0*/  LOP3.LUT R78, R23.reuse, 0xffffffe0, RZ, 0xc0, !PT ;  /* 0xffffffe0174e7812 */ /* 0x040fe200078ec0ff */
[----:B------:R-:W-:Y:S01]  /*32c0*/  IMAD.WIDE R60, R23, 0x4, R60 ;  /* 0x00000004173c7825 */ /* 0x000fe200078e023c */
[----:B--2---:R-:W-:-:S05]  /*32d0*/  SEL R45, R45, RZ, !P0 ;  /* 0x000000ff2d2d7207 */ /* 0x004fca0004000000 */
[----:B------:R-:W-:-:S04]  /*32e0*/  FADD R22, R45, 9.9999997473787516356e-06 ;  /* 0x3727c5ac2d167421 */ /* 0x000fc80000000000 */
[----:B------:R-:W0:Y:S01]  /*32f0*/  MUFU.SQRT R45, R22 ;  /* 0x00000016002d7308 */ /* 0x000e220000002000 */
[----:B---3--:R-:W-:-:S05]  /*3300*/  SEL R18, R52, RZ, !P0 ;  /* 0x000000ff34127207 */ /* 0x008fca0004000000 */
[----:B------:R-:W-:Y:S01]  /*3310*/  FADD R18, R18, 9.9999997473787516356e-06 ;  /* 0x3727c5ac12127421 */ /* 0x000fe20000000000 */
[----:B------:R-:W-:-:S03]  /*3320*/  IADD3 R52, P3, R25, UR6, RZ ;  /* 0x0000000619347c10 */ /* 0x000fc6000ff7e0ff */
[----:B------:R-:W1:Y:S01]  /*3330*/  MUFU.SQRT R26, R18 ;  /* 0x00000012001a7308 */ /* 0x000e620000002000 */
[----:B----4-:R-:W-:Y:S02]  /*3340*/  SEL R0, R53, RZ, !P0 ;  /* 0x000000ff35007207 */ /* 0x010fe40004000000 */
[----:B0-----:R-:W-:Y:S02]  /*3350*/  FSETP.GT.AND P2, PT, R45, 8.50705917302346158658e+37, PT ;  /* 0x7e8000002d00780b */ /* 0x001fe40003f44000 */
[----:B------:R-:W-:Y:S02]  /*3360*/  IADD3.X R53, R28, UR7, RZ, P3, !PT ;  /* 0x000000071c357c10 */ /* 0x000fe40009ffe4ff */
[----:B------:R-:W-:Y:S01]  /*3370*/  IADD3 R24, P3, R25, UR8, RZ ;  /* 0x0000000819187c10 */ /* 0x000fe2000ff7e0ff */
[----:B------:R-:W-:Y:S01]  /*3380*/  FADD R0, R0, 9.9999997473787516356e-06 ;  /* 0x3727c5ac00007421 */ /* 0x000fe20000000000 */
[----:B------:R-:W-:Y:S02]  /*3390*/  FSEL R70, R84, 1, P2 ;  /* 0x3f80000054467808 */ /* 0x000fe40001000000 */
[----:B------:R-:W-:-:S02]  /*33a0*/  IADD3.X R25, R28, UR9, RZ, P3, !PT ;  /* 0x000000091c197c10 */ /* 0x000fc40009ffe4ff */
[C---:B------:R-:W-:Y:S01]  /*33b0*/  FSETP.GEU.AND P3, PT, R45.reuse, 1.175494350822287508e-38, PT ;  /* 0x008000002d00780b */ /* 0x040fe20003f6e000 */
[----:B------:R-:W0:Y:S02]  /*33c0*/  MUFU.SQRT R28, R0 ;  /* 0x00000000001c7308 */ /* 0x000e240000002000 */
[----:B------:R-:W-:Y:S01]  /*33d0*/  @P2 FMUL R45, R45, 0.25 ;  /* 0x3e8000002d2d2820 */ /* 0x000fe20000400000 */
[----:B-1----:R-:W-:Y:S02]  /*33e0*/  FSETP.GT.AND P2, PT, R26, 8.50705917302346158658e+37, PT ;  /* 0x7e8000001a00780b */ /* 0x002fe40003f44000 */
[----:B-----5:R-:W-:-:S05]  /*33f0*/  SEL R62, R62, RZ, !P0 ;  /* 0x000000ff3e3e7207 */ /* 0x020fca0004000000 */
[----:B------:R-:W-:Y:S02]  /*3400*/  FADD R18, R62, 9.9999997473787516356e-06 ;  /* 0x3727c5ac3e127421 */ /* 0x000fe40000000000 */
[----:B------:R-:W-:Y:S01]  /*3410*/  @!P3 FMUL R45, R45, 16777216 ;  /* 0x4b8000002d2db820 */ /* 0x000fe20000400000 */
[----:B------:R-:W-:Y:S01]  /*3420*/  @!P3 FMUL R70, R70, 16777216 ;  /* 0x4b8000004646b820 */ /* 0x000fe20000400000 */
[C---:B------:R-:W-:Y:S01]  /*3430*/  FSETP.GEU.AND P3, PT, R26.reuse, 1.175494350822287508e-38, PT ;  /* 0x008000001a00780b */ /* 0x040fe20003f6e000 */
[----:B------:R-:W1:Y:S01]  /*3440*/  MUFU.SQRT R62, R18 ;  /* 0x00000012003e7308 */ /* 0x000e620000002000 */
[----:B------:R-:W-:Y:S01]  /*3450*/  @P2 FMUL R26, R26, 0.25 ;  /* 0x3e8000001a1a2820 */ /* 0x000fe20000400000 */
[----:B------:R-:W-:Y:S02]  /*3460*/  FSEL R69, R84, 1, P2 ;  /* 0x3f80000054457808 */ /* 0x000fe40001000000 */
[----:B0-----:R-:W-:-:S04]  /*3470*/  FSETP.GT.AND P2, PT, R28, 8.50705917302346158658e+37, PT ;  /* 0x7e8000001c00780b */ /* 0x001fc80003f44000 */
[----:B------:R-:W-:-:S04]  /*3480*/  FSEL R72, R84, 1, P2 ;  /* 0x3f80000054487808 */ /* 0x000fc80001000000 */
[----:B------:R-:W-:Y:S01]  /*3490*/  @!P3 FMUL R26, R26, 16777216 ;  /* 0x4b8000001a1ab820 */ /* 0x000fe20000400000 */
[----:B------:R-:W-:Y:S01]  /*34a0*/  @!P3 FMUL R69, R69, 16777216 ;  /* 0x4b8000004545b820 */ /* 0x000fe20000400000 */
[----:B------:R-:W-:-:S03]  /*34b0*/  FSETP.GEU.AND P3, PT, R28, 1.175494350822287508e-38, PT ;  /* 0x008000001c00780b */ /* 0x000fc60003f6e000 */
[----:B------:R-:W-:Y:S01]  /*34c0*/  @P2 FMUL R28, R28, 0.25 ;  /* 0x3e8000001c1c2820 */ /* 0x000fe20000400000 */
[----:B-1----:R-:W-:-:S04]  /*34d0*/  FSETP.GT.AND P2, PT, R62, 8.50705917302346158658e+37, PT ;  /* 0x7e8000003e00780b */ /* 0x002fc80003f44000 */
[----:B------:R-:W-:-:S05]  /*34e0*/  FSEL R73, R84, 1, P2 ;  /* 0x3f80000054497808 */ /* 0x000fca0001000000 */
[----:B------:R-:W-:Y:S01]  /*34f0*/  @!P3 FMUL R28, R28, 16777216 ;  /* 0x4b8000001c1cb820 */ /* 0x000fe20000400000 */
[----:B------:R-:W-:Y:S01]  /*3500*/  @!P3 FMUL R72, R72, 16777216 ;  /* 0x4b8000004848b820 */ /* 0x000fe20000400000 */
[C---:B------:R-:W-:Y:S02]  /*3510*/  FSETP.GEU.AND P3, PT, R62.reuse, 1.175494350822287508e-38, PT ;  /* 0x008000003e00780b */ /* 0x040fe40003f6e000 */
[----:B------:R-:W-:Y:S01]  /*3520*/  @P2 FMUL R62, R62, 0.25 ;  /* 0x3e8000003e3e2820 */ /* 0x000fe20000400000 */
[----:B------:R-:W-:Y:S01]  /*3530*/  ISETP.NE.AND P2, PT, R78, 0x20, PT ;  /* 0x000000204e00780c */ /* 0x000fe20003f45270 */
[----:B------:R-:W-:-:S12]  /*3540*/  IMAD.MOV.U32 R0, RZ, RZ, RZ ;  /* 0x000000ffff007224 */ /* 0x000fd800078e00ff */
[----:B------:R-:W2:Y:S02]  /*3550*/  @!P2 LDG.E.EL R0, desc[UR4][R60.64+-0x80] ;  /* 0xffff80043c00a981 */ /* 0x000ea4000c2e1900 */
[----:B--2---:R-:W-:-:S05]  /*3560*/  SEL R0, R0, RZ, !P2 ;  /* 0x000000ff00007207 */ /* 0x004fca0005000000 */
[----:B------:R-:W-:Y:S01]  /*3570*/  FADD R18, R0, 9.9999997473787516356e-06 ;  /* 0x3727c5ac00127421 */ /* 0x000fe20000000000 */
[----:B------:R-:W-:-:S06]  /*3580*/  IMAD.MOV.U32 R0, RZ, RZ, RZ ;  /* 0x000000ffff007224 */ /* 0x000fcc00078e00ff */
[----:B------:R-:W2:Y:S02]  /*3590*/  @!P2 LDG.E.EL R0, desc[UR4][R60.64+-0x80] ;  /* 0xffff80043c00a981 */ /* 0x000ea4000c2e1900 */
[----:B--2---:R-:W-:-:S05]  /*35a0*/  SEL R0, R0, RZ, !P2 ;  /* 0x000000ff00007207 */ /* 0x004fca0005000000 */
[----:B------:R-:W-:Y:S01]  /*35b0*/  FADD R22, R0, 9.9999997473787516356e-06 ;  /* 0x3727c5ac00167421 */ /* 0x000fe20000000000 */
[----:B------:R-:W-:-:S06]  /*35c0*/  IMAD.MOV.U32 R0, RZ, RZ, RZ ;  /* 0x000000ffff007224 */ /* 0x000fcc00078e00ff */
[----:B------:R-:W2:Y:S01]  /*35d0*/  @!P2 LDG.E.EL R0, desc[UR4][R60.64+-0x80] ;  /* 0xffff80043c00a981 */ /* 0x000ea2000c2e1900 */
[----:B------:R0:W1:Y:S01]  /*35e0*/  MUFU.SQRT R65, R18 ;  /* 0x0000001200417308 */ /* 0x0000620000002000 */
[----:B------:R-:W-:Y:S01]  /*35f0*/  @!P3 FMUL R62, R62, 16777216 ;  /* 0x4b8000003e3eb820 */ /* 0x000fe20000400000 */
[----:B------:R-:W-:Y:S01]  /*3600*/  @!P3 FMUL R73, R73, 16777216 ;  /* 0x4b8000004949b820 */ /* 0x000fe20000400000 */
[----:B--2---:R-:W-:-:S05]  /*3610*/  SEL R0, R0, RZ, !P2 ;  /* 0x000000ff00007207 */ /* 0x004fca0005000000 */
[----:B0-----:R-:W-:Y:S01]  /*3620*/  FADD R18, R0, 9.9999997473787516356e-06 ;  /* 0x3727c5ac00127421 */ /* 0x001fe20000000000 */
[----:B------:R-:W-:-:S06]  /*3630*/  IMAD.MOV.U32 R0, RZ, RZ, RZ ;  /* 0x000000ffff007224 */ /* 0x000fcc00078e00ff */
[----:B------:R-:W2:Y:S01]  /*3640*/  @!P2 LDG.E.EL R0, desc[UR4][R60.64+-0x80] ;  /* 0xffff80043c00a981 */ /* 0x000ea2000c2e1900 */
[----:B------:R-:W0:Y:S01]  /*3650*/  MUFU.SQRT R66, R22 ;  /* 0x0000001600427308 */ /* 0x000e220000002000 */
[C---:B-1----:R-:W-:Y:S02]  /*3660*/  FSETP.GT.AND P3, PT, R65.reuse, 8.50705917302346158658e+37, PT ;  /* 0x7e8000004100780b */ /* 0x042fe40003f64000 */
[----:B------:R-:W-:Y:S02]  /*3670*/  P2R R87, PR, RZ, 0x1 ;  /* 0x00000001ff577803 */ /* 0x000fe40000000000 */
[C---:B------:R-:W-:Y:S02]  /*3680*/  FSETP.GEU.AND P0, PT, R65.reuse, 1.175494350822287508e-38, PT ;  /* 0x008000004100780b */ /* 0x040fe40003f0e000 */
[----:B------:R-:W-:Y:S01]  /*3690*/  FSEL R74, R84, 1, P3 ;  /* 0x3f800000544a7808 */ /* 0x000fe20001800000 */
[----:B------:R-:W1:Y:S06]  /*36a0*/  MUFU.SQRT R67, R18 ;  /* 0x0000001200437308 */ /* 0x000e6c0000002000 */
[----:B------:R-:W-:Y:S01]  /*36b0*/  @P3 FMUL R65, R65, 0.25 ;  /* 0x3e80000041413820 */ /* 0x000fe20000400000 */
[----:B0-----:R-:W-:-:S02]  /*36c0*/  FSETP.GT.AND P3, PT, R66, 8.50705917302346158658e+37, PT ;  /* 0x7e8000004200780b */ /* 0x001fc40003f64000 */
[----:B------:R-:W-:Y:S02]  /*36d0*/  P2R R29, PR, RZ, 0x1 ;  /* 0x00000001ff1d7803 */ /* 0x000fe40000000000 */
[----:B------:R-:W-:Y:S02]  /*36e0*/  FSETP.GEU.AND P0, PT, R66, 1.175494350822287508e-38, PT ;  /* 0x008000004200780b */ /* 0x000fe40003f0e000 */
[----:B------:R-:W-:-:S07]  /*36f0*/  FSEL R75, R84, 1, P3 ;  /* 0x3f800000544b7808 */ /* 0x000fce0001800000 */
[----:B------:R-:W-:Y:S01]  /*3700*/  @P3 FMUL R66, R66, 0.25 ;  /* 0x3e80000042423820 */ /* 0x000fe20000400000 */
[C---:B-1----:R-:W-:Y:S02]  /*3710*/  FSETP.GT.AND P3, PT, R67.reuse, 8.50705917302346158658e+37, PT ;  /* 0x7e8000004300780b */ /* 0x042fe40003f64000 */
[----:B------:R-:W-:Y:S02]  /*3720*/  P2R R22, PR, RZ, 0x1 ;  /* 0x00000001ff167803 */ /* 0x000fe40000000000 */
[----:B------:R-:W-:Y:S02]  /*3730*/  FSETP.GEU.AND P0, PT, R67, 1.175494350822287508e-38, PT ;  /* 0x008000004300780b */ /* 0x000fe40003f0e000 */
[----:B------:R-:W-:-:S07]  /*3740*/  FSEL R76, R84, 1, P3 ;  /* 0x3f800000544c7808 */ /* 0x000fce0001800000 */
[----:B------:R-:W-:Y:S01]  /*3750*/  @P3 FMUL R67, R67, 0.25 ;  /* 0x3e80000043433820 */ /* 0x000fe20000400000 */
[----:B------:R-:W-:Y:S01]  /*3760*/  P2R R18, PR, RZ, 0x1 ;  /* 0x00000001ff127803 */ /* 0x000fe20000000000 */
[----:B------:R-:W-:Y:S01]  /*3770*/  IMAD.WIDE R2, R23, 0x4, R2 ;  /* 0x0000000417027825 */ /* 0x000fe200078e0202 */
[----:B--2---:R-:W-:-:S05]  /*3780*/  SEL R0, R0, RZ, !P2 ;  /* 0x000000ff00007207 */ /* 0x004fca0005000000 */
[----:B------:R-:W-:-:S04]  /*3790*/  FADD R0, R0, 9.9999997473787516356e-06 ;  /* 0x3727c5ac00007421 */ /* 0x000fc80000000000 */
[----:B------:R-:W0:Y:S02]  /*37a0*/  MUFU.SQRT R68, R0 ;  /* 0x0000000000447308 */ /* 0x000e240000002000 */
[C---:B0-----:R-:W-:Y:S02]  /*37b0*/  FSETP.GT.AND P3, PT, R68.reuse, 8.50705917302346158658e+37, PT ;  /* 0x7e8000004400780b */ /* 0x041fe40003f64000 */
[----:B------:R-:W-:Y:S02]  /*37c0*/  FSETP.GEU.AND P0, PT, R68, 1.175494350822287508e-38, PT ;  /* 0x008000004400780b */ /* 0x000fe40003f0e000 */
[----:B------:R-:W-:Y:S01]  /*37d0*/  FSEL R77, R84, 1, P3 ;  /* 0x3f800000544d7808 */ /* 0x000fe20001800000 */
[----:B------:R-:W-:-:S08]  /*37e0*/  IMAD.MOV.U32 R0, RZ, RZ, RZ ;  /* 0x000000ffff007224 */ /* 0x000fd000078e00ff */
[----:B------:R-:W-:Y:S01]  /*37f0*/  @P3 FMUL R68, R68, 0.25 ;  /* 0x3e80000044443820 */ /* 0x000fe20000400000 */
[----:B------:R-:W-:-:S13]  /*3800*/  ISETP.NE.AND P3, PT, R78, 0x40, PT ;  /* 0x000000404e00780c */ /* 0x000fda0003f65270 */
[----:B------:R-:W2:Y:S01]  /*3810*/  @!P3 LDG.E.EL R0, desc[UR4][R2.64+-0x100] ;  /* 0xffff00040200b981 */ /* 0x000ea2000c2e1900 */
[----:B------:R-:W-:Y:S02]  /*3820*/  P2R R86, PR, RZ, 0x4 ;  /* 0x00000004ff567803 */ /* 0x000fe40000000000 */
[----:B------:R-:W-:Y:S01]  /*3830*/  ISETP.NE.AND P2, PT, R18, RZ, PT ;  /* 0x000000ff1200720c */ /* 0x000fe20003f45270 */
[----:B------:R-:W-:-:S03]  /*3840*/  IMAD.MOV.U32 R18, RZ, RZ, RZ ;  /* 0x000000ffff127224 */ /* 0x000fc600078e00ff */
[----:B------:R-:W-:Y:S02]  /*3850*/  P2R R61, PR, RZ, 0x4 ;  /* 0x00000004ff3d7803 */ /* 0x000fe40000000000 */
[----:B------:R-:W-:Y:S01]  /*3860*/  ISETP.NE.AND P2, PT, R22, RZ, PT ;  /* 0x000000ff1600720c */ /* 0x000fe20003f45270 */
[----:B------:R-:W3:Y:S01]  /*3870*/  @!P3 LDG.E.EL R18, desc[UR4][R2.64+-0x100] ;  /* 0xffff00040212b981 */ /* 0x000ee2000c2e1900 */
[----:B--2---:R-:W-:-:S05]  /*3880*/  SEL R0, R0, RZ, !P3 ;  /* 0x000000ff00007207 */ /* 0x004fca0005800000 */
[----:B------:R-:W-:Y:S01]  /*3890*/  FADD R22, R0, 9.9999997473787516356e-06 ;  /* 0x3727c5ac00167421 */ /* 0x000fe20000000000 */
[----:B------:R-:W-:-:S06]  /*38a0*/  IMAD.MOV.U32 R0, RZ, RZ, RZ ;  /* 0x000000ffff007224 */ /* 0x000fcc00078e00ff */
[----:B------:R-:W2:Y:S01]  /*38b0*/  @!P3 LDG.E.EL R0, desc[UR4][R2.64+-0x100] ;  /* 0xffff00040200b981 */ /* 0x000ea2000c2e1900 */
[----:B---3--:R-:W-:-:S05]  /*38c0*/  SEL R18, R18, RZ, !P3 ;  /* 0x000000ff12127207 */ /* 0x008fca0005800000 */
[----:B------:R-:W-:-:S04]  /*38d0*/  FADD R18, R18, 9.9999997473787516356e-06 ;  /* 0x3727c5ac12127421 */ /* 0x000fc80000000000 */
[----:B------:R0:W1:Y:S01]  /*38e0*/  MUFU.SQRT R78, R18 ;  /* 0x00000012004e7308 */ /* 0x0000620000002000 */
[----:B--2---:R-:W-:-:S05]  /*38f0*/  SEL R0, R0, RZ, !P3 ;  /* 0x000000ff00007207 */ /* 0x004fca0005800000 */
[----:B0-----:R-:W-:Y:S01]  /*3900*/  FADD R18, R0, 9.9999997473787516356e-06 ;  /* 0x3727c5ac00127421 */ /* 0x001fe20000000000 */
[----:B------:R-:W-:-:S06]  /*3910*/  IMAD.MOV.U32 R0, RZ, RZ, RZ ;  /* 0x000000ffff007224 */ /* 0x000fcc00078e00ff */
[----:B------:R-:W2:Y:S01]  /*3920*/  @!P3 LDG.E.EL R0, desc[UR4][R2.64+-0x100] ;  /* 0xffff00040200b981 */ /* 0x000ea2000c2e1900 */
[----:B------:R-:W0:Y:S01]  /*3930*/  MUFU.SQRT R79, R22 ;  /* 0x00000016004f7308 */ /* 0x000e220000002000 */
[C---:B-1----:R-:W-:Y:S02]  /*3940*/  FSETP.GT.AND P6, PT, R78.reuse, 8.50705917302346158658e+37, PT ;  /* 0x7e8000004e00780b */ /* 0x042fe40003fc4000 */
[----:B------:R-:W-:Y:S02]  /*3950*/  P2R R71, PR, RZ, 0x20 ;  /* 0x00000020ff477803 */ /* 0x000fe40000000000 */
[----:B------:R-:W-:Y:S02]  /*3960*/  FSETP.GEU.AND P5, PT, R78, 1.175494350822287508e-38, PT ;  /* 0x008000004e00780b */ /* 0x000fe40003fae000 */
[----:B------:R-:W-:Y:S01]  /*3970*/  FSEL R83, R84, 1, P6 ;  /* 0x3f80000054537808 */ /* 0x000fe20003000000 */
[----:B------:R-:W1:Y:S06]  /*3980*/  MUFU.SQRT R80, R18 ;  /* 0x0000001200507308 */ /* 0x000e6c0000002000 */
[----:B------:R-:W-:Y:S01]  /*3990*/  @P6 FMUL R78, R78, 0.25 ;  /* 0x3e8000004e4e6820 */ /* 0x000fe20000400000 */
[----:B0-----:R-:W-:-:S02]  /*39a0*/  FSETP.GT.AND P6, PT, R79, 8.50705917302346158658e+37, PT ;  /* 0x7e8000004f00780b */ /* 0x001fc40003fc4000 */
[----:B------:R-:W-:Y:S02]  /*39b0*/  P2R R60, PR, RZ, 0x4 ;  /* 0x00000004ff3c7803 */ /* 0x000fe40000000000 */
[----:B------:R-:W-:Y:S02]  /*39c0*/  P2R R63, PR, RZ, 0x2 ;  /* 0x00000002ff3f7803 */ /* 0x000fe40000000000 */
[----:B------:R-:W-:Y:S02]  /*39d0*/  ISETP.NE.AND P2, PT, R29, RZ, PT ;  /* 0x000000ff1d00720c */ /* 0x000fe40003f45270 */
[----:B------:R-:W-:Y:S02]  /*39e0*/  FSETP.GEU.AND P1, PT, R79, 1.175494350822287508e-38, PT ;  /* 0x008000004f00780b */ /* 0x000fe40003f2e000 */
[----:B------:R-:W-:-:S03]  /*39f0*/  FSEL R85, R84, 1, P6 ;  /* 0x3f80000054557808 */ /* 0x000fc60003000000 */
[----:B------:R-:W-:Y:S01]  /*3a00*/  @P6 FMUL R79, R79, 0.25 ;  /* 0x3e8000004f4f6820 */ /* 0x000fe20000400000 */
[C---:B-1----:R-:W-:Y:S02]  /*3a10*/  FSETP.GT.AND P6, PT, R80.reuse, 8.50705917302346158658e+37, PT ;  /* 0x7e8000005000780b */ /* 0x042fe40003fc4000 */
[----:B------:R-:W-:Y:S02]  /*3a20*/  P2R R29, PR, RZ, 0x4 ;  /* 0x00000004ff1d7803 */ /* 0x000fe40000000000 */
[----:B------:R-:W-:Y:S02]  /*3a30*/  FSETP.GEU.AND P4, PT, R80, 1.175494350822287508e-38, PT ;  /* 0x008000005000780b */ /* 0x000fe40003f8e000 */
[----:B------:R-:W-:-:S07]  /*3a40*/  FSEL R82, R84, 1, P6 ;  /* 0x3f80000054527808 */ /* 0x000fce0003000000 */
[----:B------:R-:W-:Y:S01]  /*3a50*/  @P6 FMUL R80, R80, 0.25 ;  /* 0x3e80000050506820 */ /* 0x000fe20000400000 */
[----:B------:R-:W-:Y:S01]  /*3a60*/  @!P0 FMUL R68, R68, 16777216 ;  /* 0x4b80000044448820 */ /* 0x000fe20000400000 */
[----:B------:R-:W-:Y:S01]  /*3a70*/  @!P0 FMUL R77, R77, 16777216 ;  /* 0x4b8000004d4d8820 */ /* 0x000fe20000400000 */
[----:B------:R-:W-:Y:S01]  /*3a80*/  ISETP.NE.AND P0, PT, R87, RZ, PT ;  /* 0x000000ff5700720c */ /* 0x000fe20003f05270 */
[----:B------:R-:W-:Y:S02]  /*3a90*/  IMAD.MOV.U32 R22, RZ, RZ, RZ ;  /* 0x000000ffff167224 */ /* 0x000fe400078e00ff */
[----:B------:R-:W-:Y:S01]  /*3aa0*/  @!P4 FMUL R80, R80, 16777216 ;  /* 0x4b8000005050c820 */ /* 0x000fe20000400000 */
[----:B------:R-:W-:Y:S01]  /*3ab0*/  @!P4 FMUL R82, R82, 16777216 ;  /* 0x4b8000005252c820 */ /* 0x000fe20000400000 */
[----:B------:R-:W-:-:S08]  /*3ac0*/  ISETP.NE.AND P4, PT, R64, RZ, PT ;  /* 0x000000ff4000720c */ /* 0x000fd00003f85270 */
[----:B------:R0:W3:Y:S01]  /*3ad0*/  @!P0 LDG.E.EL R22, desc[UR4][R30.64+-0x80] ;  /* 0xffff80041e168981 */ /* 0x0000e2000c2e1900 */
[----:B------:R1:W-:Y:S01]  /*3ae0*/  MUFU.RCP R64, R26 ;  /* 0x0000001a00407308 */ /* 0x0003e20000001000 */
[----:B0-----:R-:W0:Y:S01]  /*3af0*/  LDC.64 R30, c[0x0][0x240] ;  /* 0x00009000ff1e7b82 */ /* 0x001e220000000a00 */
[----:B-1----:R-:W-:Y:S02]  /*3b00*/  IMAD.MOV.U32 R26, RZ, RZ, RZ ;  /* 0x000000ffff1a7224 */ /* 0x002fe400078e00ff */
[----:B------:R-:W-:Y:S01]  /*3b10*/  @!P1 FMUL R79, R79, 16777216 ;  /* 0x4b8000004f4f9820 */ /* 0x000fe20000400000 */
[----:B------:R-:W-:Y:S01]  /*3b20*/  @!P1 FMUL R85, R85, 16777216 ;  /* 0x4b80000055559820 */ /* 0x000fe20000400000 */
[----:B------:R-:W-:Y:S02]  /*3b30*/  ISETP.NE.AND P1, PT, R63, RZ, PT ;  /* 0x000000ff3f00720c */ /* 0x000fe40003f25270 */
[----:B------:R-:W-:Y:S01]  /*3b40*/  CS2R R2, SRZ ;  /* 0x0000000000027805 */ /* 0x000fe2000001ff00 */
[----:B------:R1:W4:Y:S01]  /*3b50*/  MUFU.RCP R63, R45 ;  /* 0x0000002d003f7308 */ /* 0x0003220000001000 */
[----:B------:R-:W-:-:S02]  /*3b60*/  IMAD.MOV.U32 R18, RZ, RZ, RZ ;  /* 0x000000ffff127224 */ /* 0x000fc400078e00ff */
[----:B------:R-:W-:Y:S01]  /*3b70*/  @!P5 FMUL R78, R78, 16777216 ;  /* 0x4b8000004e4ed820 */ /* 0x000fe20000400000 */
[----:B------:R-:W-:Y:S01]  /*3b80*/  @!P5 FMUL R83, R83, 16777216 ;  /* 0x4b8000005353d820 */ /* 0x000fe20000400000 */
[----:B------:R5:W3:Y:S01]  /*3b90*/  @!P3 LDG.E.EL R2, desc[UR4][R54.64+-0x100] ;  /* 0xffff00043602b981 */ /* 0x000ae2000c2e1900 */
[----:B-1----:R-:W-:Y:S02]  /*3ba0*/  IMAD.MOV.U32 R45, RZ, RZ, RZ ;  /* 0x000000ffff2d7224 */ /* 0x002fe400078e00ff */
[----:B------:R-:W1:Y:S01]  /*3bb0*/  MUFU.RCP R62, R62 ;  /* 0x0000003e003e7308 */ /* 0x000e620000001000 */
[----:B------:R-:W-:Y:S01]  /*3bc0*/  ISETP.NE.AND P5, PT, R71, RZ, PT ;  /* 0x000000ff4700720c */ /* 0x000fe20003fa5270 */
[----:B------:R4:W3:Y:S01]  /*3bd0*/  @!P3 LDG.E.EL R18, desc[UR4][R56.64+-0x100] ;  /* 0xffff00043812b981 */ /* 0x0008e2000c2e1900 */
[----:B-----5:R-:W-:-:S03]  /*3be0*/  CS2R R54, SRZ ;  /* 0x0000000000367805 */ /* 0x020fc6000001ff00 */
[----:B------:R5:W3:Y:S02]  /*3bf0*/  @!P3 LDG.E.EL R3, desc[UR4][R24.64+-0x100] ;  /* 0xffff00041803b981 */ /* 0x000ae4000c2e1900 */
[----:B------:R-:W-:Y:S01]  /*3c00*/  MUFU.RCP R71, R28 ;  /* 0x0000001c00477308 */ /* 0x000fe20000001000 */
[----:B----4-:R-:W-:-:S07]  /*3c10*/  CS2R R56, SRZ ;  /* 0x0000000000387805 */ /* 0x010fce000001ff00 */
[----:B------:R-:W4:Y:S01]  /*3c20*/  MUFU.RCP R68, R68 ;  /* 0x0000004400447308 */ /* 0x000f220000001000 */
[----:B------:R-:W-:Y:S01]  /*3c30*/  FMUL R87, R63, R70 ;  /* 0x000000463f577220 */ /* 0x000fe20000400000 */
[----:B-1----:R-:W-:Y:S01]  /*3c40*/  FMUL R89, R62, R73 ;  /* 0x000000493e597220 */ /* 0x002fe20000400000 */
[----:B------:R-:W-:Y:S01]  /*3c50*/  CS2R R62, SRZ ;  /* 0x00000000003e7805 */ /* 0x000fe2000001ff00 */
[----:B-----5:R-:W-:Y:S02]  /*3c60*/  IMAD.MOV.U32 R24, RZ, RZ, RZ ;  /* 0x000000ffff187224 */ /* 0x020fe400078e00ff */
[----:B------:R-:W-:-:S04]  /*3c70*/  IMAD.WIDE R12, R23, 0x4, R12 ;  /* 0x00000004170c7825 */ /* 0x000fc800078e020c */
[----:B----4-:R-:W-:Y:S01]  /*3c80*/  FMUL R77, R68, R77 ;  /* 0x0000004d444d7220 */ /* 0x010fe20000400000 */
[----:B------:R-:W-:-:S04]  /*3c90*/  IMAD.WIDE R10, R23, 0x4, R10 ;  /* 0x00000004170a7825 */ /* 0x000fc800078e020a */
[----:B------:R-:W-:Y:S01]  /*3ca0*/  IMAD.WIDE R14, R23, 0x4, R14 ;  /* 0x00000004170e7825 */ /* 0x000fe200078e020e */
[----:B--2---:R-:W-:-:S05]  /*3cb0*/  SEL R0, R0, RZ, !P3 ;  /* 0x000000ff00007207 */ /* 0x004fca0005800000 */
[----:B------:R-:W-:-:S04]  /*3cc0*/  FADD R0, R0, 9.9999997473787516356e-06 ;  /* 0x3727c5ac00007421 */ /* 0x000fc80000000000 */
[----:B------:R-:W1:Y:S02]  /*3cd0*/  MUFU.SQRT R81, R0 ;  /* 0x0000000000517308 */ /* 0x000e640000002000 */
[C---:B-1----:R-:W-:Y:S02]  /*3ce0*/  FSETP.GT.AND P2, PT, R81.reuse, 8.50705917302346158658e+37, PT ;  /* 0x7e8000005100780b */ /* 0x042fe40003f44000 */
[----:B------:R-:W-:Y:S02]  /*3cf0*/  FSETP.GEU.AND P6, PT, R81, 1.175494350822287508e-38, PT ;  /* 0x008000005100780b */ /* 0x000fe40003fce000 */
[----:B------:R-:W-:-:S09]  /*3d00*/  FSEL R84, R84, 1, P2 ;  /* 0x3f80000054547808 */ /* 0x000fd20001000000 */
[----:B------:R-:W-:Y:S01]  /*3d10*/  @P2 FMUL R81, R81, 0.25 ;  /* 0x3e80000051512820 */ /* 0x000fe20000400000 */
[----:B------:R-:W-:-:S13]  /*3d20*/  ISETP.NE.AND P2, PT, R29, RZ, PT ;  /* 0x000000ff1d00720c */ /* 0x000fda0003f45270 */
[----:B------:R-:W-:Y:S01]  /*3d30*/  @!P2 FMUL R65, R65, 16777216 ;  /* 0x4b8000004141a820 */ /* 0x000fe20000400000 */
[----:B------:R-:W-:Y:S01]  /*3d40*/  @!P2 FMUL R74, R74, 16777216 ;  /* 0x4b8000004a4aa820 */ /* 0x000fe20000400000 */
[----:B------:R-:W-:-:S13]  /*3d50*/  ISETP.NE.AND P2, PT, R60, RZ, PT ;  /* 0x000000ff3c00720c */ /* 0x000fda0003f45270 */
[----:B------:R-:W-:Y:S01]  /*3d60*/  @!P2 FMUL R66, R66, 16777216 ;  /* 0x4b8000004242a820 */ /* 0x000fe20000400000 */
[----:B------:R-:W-:Y:S01]  /*3d70*/  @!P2 FMUL R75, R75, 16777216 ;  /* 0x4b8000004b4ba820 */ /* 0x000fe20000400000 */
[----:B------:R-:W-:-:S13]  /*3d80*/  ISETP.NE.AND P2, PT, R61, RZ, PT ;  /* 0x000000ff3d00720c */ /* 0x000fda0003f45270 */
[----:B------:R-:W-:Y:S01]  /*3d90*/  @!P2 FMUL R67, R67, 16777216 ;  /* 0x4b8000004343a820 */ /* 0x000fe20000400000 */
[----:B------:R-:W-:Y:S01]  /*3da0*/  @!P2 FMUL R76, R76, 16777216 ;  /* 0x4b8000004c4ca820 */ /* 0x000fe20000400000 */
[----:B------:R-:W-:Y:S02]  /*3db0*/  ISETP.NE.AND P2, PT, R86, RZ, PT ;  /* 0x000000ff5600720c */ /* 0x000fe40003f45270 */
[----:B------:R-:W-:-:S06]  /*3dc0*/  CS2R R60, SRZ ;  /* 0x00000000003c7805 */ /* 0x000fcc000001ff00 */
[----:B------:R1:W2:Y:S01]  /*3dd0*/  @!P0 LDG.E.EL R61, desc[UR4][R48.64+-0x80] ;  /* 0xffff8004303d8981 */ /* 0x0002a2000c2e1900 */
[----:B------:R-:W-:Y:S01]  /*3de0*/  CS2R R28, SRZ ;  /* 0x00000000001c7805 */ /* 0x000fe2000001ff00 */
[----:B------:R-:W4:Y:S02]  /*3df0*/  MUFU.RCP R65, R65 ;  /* 0x0000004100417308 */ /* 0x000f240000001000 */
[----:B------:R-:W5:Y:S04]  /*3e00*/  @!P0 LDG.E.EL R60, desc[UR4][R46.64+-0x80] ;  /* 0xffff80042e3c8981 */ /* 0x000f68000c2e1900 */
[----:B------:R0:W5:Y:S01]  /*3e10*/  @!P2 LDG.E.EL R26, desc[UR4][R32.64+-0x80] ;  /* 0xffff8004201aa981 */ /* 0x000162000c2e1900 */
[----:B-1----:R-:W1:Y:S03]  /*3e20*/  LDC.64 R48, c[0x0][0x250] ;  /* 0x00009400ff307b82 */ /* 0x002e660000000a00 */
[----:B------:R3:W5:Y:S01]  /*3e30*/  @!P2 LDG.E.EL R45, desc[UR4][R20.64+-0x80] ;  /* 0xffff8004142da981 */ /* 0x000762000c2e1900 */
[----:B------:R-:W4:Y:S03]  /*3e40*/  MUFU.RCP R66, R66 ;  /* 0x0000004200427308 */ /* 0x000f260000001000 */
[----:B------:R4:W5:Y:S01]  /*3e50*/  @!P2 LDG.E.EL R28, desc[UR4][R58.64+-0x80] ;  /* 0xffff80043a1ca981 */ /* 0x000962000c2e1900 */
[----:B0-----:R-:W-:-:S03]  /*3e60*/  IMAD.MOV.U32 R32, RZ, RZ, RZ ;  /* 0x000000ffff207224 */ /* 0x001fc600078e00ff */
[----:B------:R-:W5:Y:S01]  /*3e70*/  @!P0 LDG.E.EL R29, desc[UR4][R34.64+-0x80] ;  /* 0xffff8004221d8981 */ /* 0x000f62000c2e1900 */
[----:B---3--:R-:W-:-:S03]  /*3e80*/  IMAD.WIDE R20, R27, 0x4, R30 ;  /* 0x000000041b147825 */ /* 0x008fc600078e021e */
[----:B------:R0:W3:Y:S01]  /*3e90*/  @!P2 LDG.E.EL R32, desc[UR4][R52.64+-0x80] ;  /* 0xffff80043420a981 */ /* 0x0000e2000c2e1900 */
[----:B------:R-:W0:Y:S03]  /*3ea0*/  MUFU.RCP R67, R67 ;  /* 0x0000004300437308 */ /* 0x000e260000001000 */
[----:B------:R-:W3:Y:S01]  /*3eb0*/  @!P0 LDG.E.EL R54, desc[UR4][R20.64+-0x80] ;  /* 0xffff800414368981 */ /* 0x000ee2000c2e1900 */
[----:B----4-:R-:W-:Y:S01]  /*3ec0*/  CS2R R58, SRZ ;  /* 0x00000000003a7805 */ /* 0x010fe2000001ff00 */
[----:B------:R-:W-:Y:S02]  /*3ed0*/  IMAD.WIDE R30, R23, 0x4, R30 ;  /* 0x00000004171e7825 */ /* 0x000fe400078e021e */
[----:B------:R-:W4:Y:S01]  /*3ee0*/  @!P0 LDG.E.EL R55, desc[UR4][R20.64+-0x80] ;  /* 0xffff800414378981 */ /* 0x000f22000c2e1900 */
[----:B0-----:R-:W0:Y:S03]  /*3ef0*/  LDC.64 R52, c[0x0][0x258] ;  /* 0x00009600ff347b82 */ /* 0x001e260000000a00 */
[----:B------:R-:W4:Y:S01]  /*3f00*/  @!P0 LDG.E.EL R56, desc[UR4][R20.64+-0x80] ;  /* 0xffff800414388981 */ /* 0x000f22000c2e1900 */
[----:B------:R-:W-:-:S03]  /*3f10*/  IMAD.MOV.U32 R0, RZ, RZ, RZ ;  /* 0x000000ffff007224 */ /* 0x000fc600078e00ff */
[----:B------:R-:W4:Y:S01]  /*3f20*/  @!P2 LDG.E.EL R59, desc[UR4][R30.64+-0x80] ;  /* 0xffff80041e3ba981 */ /* 0x000f22000c2e1900 */
[----:B------:R1:W-:Y:S03]  /*3f30*/  MUFU.RCP R34, R79 ;  /* 0x0000004f00227308 */ /* 0x0003e60000001000 */
[----:B------:R-:W4:Y:S01]  /*3f40*/  @!P2 LDG.E.EL R58, desc[UR4][R30.64+-0x80] ;  /* 0xffff80041e3aa981 */ /* 0x000f22000c2e1900 */
[----:B------:R-:W-:Y:S01]  /*3f50*/  FMUL R86, R64, R69 ;  /* 0x0000004540567220 */ /* 0x000fe20000400000 */
[----:B------:R-:W-:Y:S01]  /*3f60*/  FMUL R88, R65, R74 ;  /* 0x0000004a41587220 */ /* 0x000fe20000400000 */
[----:B------:R-:W-:Y:S01]  /*3f70*/  FMUL R91, R66, R75 ;  /* 0x0000004b425b7220 */ /* 0x000fe20000400000 */
[----:B------:R1:W4:Y:S01]  /*3f80*/  @!P0 LDG.E.EL R57, desc[UR4][R20.64+-0x80] ;  /* 0xffff800414398981 */ /* 0x000322000c2e1900 */
[----:B------:R-:W-:Y:S01]  /*3f90*/  FMUL R90, R67, R76 ;  /* 0x0000004c435a7220 */ /* 0x000fe20000400000 */
[----:B-1----:R-:W-:Y:S01]  /*3fa0*/  FMUL R79, R71, R72 ;  /* 0x00000048474f7220 */ /* 0x002fe20000400000 */
[----:B------:R-:W-:Y:S01]  /*3fb0*/  IMAD.WIDE R46, R27, 0x4, R48 ;  /* 0x000000041b2e7825 */ /* 0x000fe200078e0230 */
[----:B------:R-:W-:Y:S01]  /*3fc0*/  CS2R R68, SRZ ;  /* 0x0000000000447805 */ /* 0x000fe2000001ff00 */
[----:B------:R0:W4:Y:S01]  /*3fd0*/  @!P3 LDG.E.EL R0, desc[UR4][R50.64+-0x100] ;  /* 0xffff00043200b981 */ /* 0x000122000c2e1900 */
[----:B------:R-:W-:-:S02]  /*3fe0*/  CS2R R64, SRZ ;  /* 0x0000000000407805 */ /* 0x000fc4000001ff00 */
[----:B------:R-:W-:Y:S01]  /*3ff0*/  CS2R R66, SRZ ;  /* 0x0000000000427805 */ /* 0x000fe2000001ff00 */
[----:B------:R-:W-:Y:S01]  /*4000*/  IMAD.WIDE R48, R23, 0x4, R48 ;  /* 0x0000000417307825 */ /* 0x000fe200078e0230 */
[----:B------:R-:W4:Y:S01]  /*4010*/  @!P2 LDG.E.EL R62, desc[UR4][R30.64+-0x80] ;  /* 0xffff80041e3ea981 */ /* 0x000f22000c2e1900 */
[----:B------:R-:W-:Y:S02]  /*4020*/  CS2R R20, SRZ ;  /* 0x0000000000147805 */ /* 0x000fe4000001ff00 */
[----:B------:R-:W-:Y:S02]  /*4030*/  CS2R R70, SRZ ;  /* 0x0000000000467805 */ /* 0x000fe4000001ff00 */
[----:B------:R-:W-:Y:S01]  /*4040*/  CS2R R72, SRZ ;  /* 0x0000000000487805 */ /* 0x000fe2000001ff00 */
[----:B------:R-:W4:Y:S01]  /*4050*/  @!P2 LDG.E.EL R68, desc[UR4][R48.64+-0x80] ;  /* 0xffff80043044a981 */ /* 0x000f22000c2e1900 */
[----:B0-----:R-:W-:-:S03]  /*4060*/  IMAD.WIDE R50, R27, 0x4, R52 ;  /* 0x000000041b327825 */ /* 0x001fc600078e0234 */
[----:B------:R-:W4:Y:S04]  /*4070*/  @!P2 LDG.E.EL R24, desc[UR4][R48.64+-0x80] ;  /* 0xffff80043018a981 */ /* 0x000f28000c2e1900 */
[----:B------:R-:W4:Y:S04]  /*4080*/  @!P2 LDG.E.EL R21, desc[UR4][R48.64+-0x80] ;  /* 0xffff80043015a981 */ /* 0x000f28000c2e1900 */
[----:B------:R0:W4:Y:S04]  /*4090*/  @!P2 LDG.E.EL R20, desc[UR4][R48.64+-0x80] ;  /* 0xffff80043014a981 */ /* 0x000128000c2e1900 */
[----:B------:R-:W4:Y:S04]  /*40a0*/  @!P2 LDG.E.EL R63, desc[UR4][R30.64+-0x80] ;  /* 0xffff80041e3fa981 */ /* 0x000f28000c2e1900 */
[----:B------:R-:W4:Y:S01]  /*40b0*/  @!P0 LDG.E.EL R64, desc[UR4][R46.64+-0x80] ;  /* 0xffff80042e408981 */ /* 0x000f22000c2e1900 */
[----:B0-----:R-:W-:-:S03]  /*40c0*/  CS2R R48, SRZ ;  /* 0x0000000000307805 */ /* 0x001fc6000001ff00 */
[----:B------:R-:W4:Y:S04]  /*40d0*/  @!P0 LDG.E.EL R66, desc[UR4][R46.64+-0x80] ;  /* 0xffff80042e428981 */ /* 0x000f28000c2e1900 */
[----:B------:R-:W4:Y:S04]  /*40e0*/  @!P0 LDG.E.EL R69, desc[UR4][R50.64+-0x80] ;  /* 0xffff800432458981 */ /* 0x000f28000c2e1900 */
[----:B------:R-:W4:Y:S04]  /*40f0*/  @!P0 LDG.E.EL R70, desc[UR4][R50.64+-0x80] ;  /* 0xffff800432468981 */ /* 0x000f28000c2e1900 */
[----:B------:R-:W4:Y:S04]  /*4100*/  @!P0 LDG.E.EL R71, desc[UR4][R50.64+-0x80] ;  /* 0xffff800432478981 */ /* 0x000f28000c2e1900 */
[----:B------:R0:W4:Y:S04]  /*4110*/  @!P0 LDG.E.EL R72, desc[UR4][R50.64+-0x80] ;  /* 0xffff800432488981 */ /* 0x000128000c2e1900 */
[----:B------:R-:W4:Y:S04]  /*4120*/  @!P0 LDG.E.EL R65, desc[UR4][R46.64+-0x80] ;  /* 0xffff80042e418981 */ /* 0x000f28000c2e1900 */
[----:B------:R1:W4:Y:S01]  /*4130*/  @!P0 LDG.E.EL R67, desc[UR4][R46.64+-0x80] ;  /* 0xffff80042e438981 */ /* 0x000322000c2e1900 */
[----:B0-----:R-:W-:-:S03]  /*4140*/  CS2R R50, SRZ ;  /* 0x0000000000327805 */ /* 0x001fc6000001ff00 */
[----:B------:R-:W4:Y:S04]  /*4150*/  @!P3 LDG.E.EL R48, desc[UR4][R12.64+-0x100] ;  /* 0xffff00040c30b981 */ /* 0x000f28000c2e1900 */
[----:B------:R-:W4:Y:S01]  /*4160*/  @!P3 LDG.E.EL R49, desc[UR4][R12.64+-0x100] ;  /* 0xffff00040c31b981 */ /* 0x000f22000c2e1900 */
[----:B-1----:R-:W-:Y:S01]  /*4170*/  IMAD.WIDE R46, R23, 0x4, R52 ;  /* 0x00000004172e7825 */ /* 0x002fe200078e0234 */
[----:B------:R-:W-:Y:S02]  /*4180*/  CS2R R52, SRZ ;  /* 0x0000000000347805 */ /* 0x000fe4000001ff00 */
[----:B------:R-:W4:Y:S04]  /*4190*/  @!P3 LDG.E.EL R50, desc[UR4][R12.64+-0x100] ;  /* 0xffff00040c32b981 */ /* 0x000f28000c2e1900 */
[----:B------:R-:W4:Y:S04]  /*41a0*/  @!P2 LDG.E.EL R73, desc[UR4][R46.64+-0x80] ;  /* 0xffff80042e49a981 */ /* 0x000f28000c2e1900 */
[----:B------:R0:W4:Y:S01]  /*41b0*/  @!P3 LDG.E.EL R51, desc[UR4][R12.64+-0x100] ;  /* 0xffff00040c33b981 */ /* 0x000122000c2e1900 */
[----:B------:R-:W-:Y:S01]  /*41c0*/  CS2R R30, SRZ ;  /* 0x00000000001e7805 */ /* 0x000fe2000001ff00 */
[----:B------:R-:W-:-:S02]  /*41d0*/  IMAD.MOV.U32 R27, RZ, RZ, RZ ;  /* 0x000000ffff1b7224 */ /* 0x000fc400078e00ff */
[----:B------:R-:W4:Y:S04]  /*41e0*/  @!P3 LDG.E.EL R52, desc[UR4][R10.64+-0x100] ;  /* 0xffff00040a34b981 */ /* 0x000f28000c2e1900 */
[----:B------:R-:W4:Y:S01]  /*41f0*/  @!P2 LDG.E.EL R31, desc[UR4][R46.64+-0x80] ;  /* 0xffff80042e1fa981 */ /* 0x000f22000c2e1900 */
[----:B0-----:R-:W-:-:S03]  /*4200*/  CS2R R12, SRZ ;  /* 0x00000000000c7805 */ /* 0x001fc6000001ff00 */
[----:B------:R-:W4:Y:S04]  /*4210*/  @!P2 LDG.E.EL R27, desc[UR4][R46.64+-0x80] ;  /* 0xffff80042e1ba981 */ /* 0x000f28000c2e1900 */
[----:B------:R-:W4:Y:S04]  /*4220*/  @!P3 LDG.E.EL R12, desc[UR4][R14.64+-0x100] ;  /* 0xffff00040e0cb981 */ /* 0x000f28000c2e1900 */
[----:B------:R0:W4:Y:S04]  /*4230*/  @!P2 LDG.E.EL R30, desc[UR4][R46.64+-0x80] ;  /* 0xffff80042e1ea981 */ /* 0x000128000c2e1900 */
[----:B------:R-:W4:Y:S01]  /*4240*/  @!P3 LDG.E.EL R13, desc[UR4][R14.64+-0x100] ;  /* 0xffff00040e0db981 */ /* 0x000f22000c2e1900 */
[----:B------:R-:W-:-:S02]  /*4250*/  IMAD.MOV.U32 R23, RZ, RZ, RZ ;  /* 0x000000ffff177224 */ /* 0x000fc400078e00ff */
[----:B------:R-:W-:Y:S01]  /*4260*/  IMAD.MOV.U32 R74, RZ, RZ, RZ ;  /* 0x000000ffff4a7224 */ /* 0x000fe200078e00ff */
[----:B------:R-:W4:Y:S01]  /*4270*/  @!P3 LDG.E.EL R53, desc[UR4][R10.64+-0x100] ;  /* 0xffff00040a35b981 */ /* 0x000f22000c2e1900 */
[----:B0-----:R-:W-:-:S03]  /*4280*/  CS2R R46, SRZ ;  /* 0x00000000002e7805 */ /* 0x001fc6000001ff00 */
[----:B------:R-:W4:Y:S04]  /*4290*/  @!P3 LDG.E.EL R23, desc[UR4][R14.64+-0x100] ;  /* 0xffff00040e17b981 */ /* 0x000f28000c2e1900 */
[----:B------:R-:W4:Y:S04]  /*42a0*/  @!P3 LDG.E.EL R46, desc[UR4][R10.64+-0x100] ;  /* 0xffff00040a2eb981 */ /* 0x000f28000c2e1900 */
[----:B------:R-:W4:Y:S04]  /*42b0*/  @!P3 LDG.E.EL R47, desc[UR4][R10.64+-0x100] ;  /* 0xffff00040a2fb981 */ /* 0x000f28000c2e1900 */
[----:B------:R0:W4:Y:S01]  /*42c0*/  @!P3 LDG.E.EL R74, desc[UR4][R14.64+-0x100] ;  /* 0xffff00040e4ab981 */ /* 0x000122000c2e1900 */
[----:B------:R-:W1:Y:S01]  /*42d0*/  MUFU.RCP R78, R78 ;  /* 0x0000004e004e7308 */ /* 0x000e620000001000 */
[----:B0-----:R-:W-:-:S07]  /*42e0*/  SEL R14, R22, RZ, !P0 ;  /* 0x000000ff160e7207 */ /* 0x001fce0004000000 */
[----:B------:R-:W0:Y:S01]  /*42f0*/  MUFU.RCP R35, R80 ;  /* 0x0000005000237308 */ /* 0x000e220000001000 */
[----:B------:R-:W-:Y:S01]  /*4300*/  SEL R3, R3, RZ, !P3 ;  /* 0x000000ff03037207 */ /* 0x000fe20005800000 */
[----:B-1----:R-:W-:Y:S01]  /*4310*/  FMUL R33, R78, R83 ;  /* 0x000000534e217220 */ /* 0x002fe20000400000 */
[----:B------:R-:W-:Y:S01]  /*4320*/  @!P6 FMUL R81, R81, 16777216 ;  /* 0x4b8000005151e820 */ /* 0x000fe20000400000 */
[----:B------:R-:W-:Y:S01]  /*4330*/  @!P6 FMUL R84, R84, 16777216 ;  /* 0x4b8000005454e820 */ /* 0x000fe20000400000 */
[----:B------:R-:W-:Y:S01]  /*4340*/  FSETP.GEU.AND P6, PT, R43, RZ, PT ;  /* 0x000000ff2b00720b */ /* 0x000fe20003fce000 */
[----:B------:R-:W-:Y:S01]  /*4350*/  FMUL R34, R34, R85 ;  /* 0x0000005522227220 */ /* 0x000fe20000400000 */
[----:B0-----:R-:W-:Y:S02]  /*4360*/  FMUL R35, R35, R82 ;  /* 0x0000005223237220 */ /* 0x001fe40000400000 */
[----:B------:R-:W-:Y:S01]  /*4370*/  FSEL R43, R43, RZ, P6 ;  /* 0x000000ff2b2b7208 */ /* 0x000fe20003000000 */
[----:B------:R-:W0:Y:S02]  /*4380*/  MUFU.RCP R81, R81 ;  /* 0x0000005100517308 */ /* 0x000e240000001000 */
[----:B0-----:R-:W-:Y:S01]  /*4390*/  FMUL R25, R81, R84 ;  /* 0x0000005451197220 */ /* 0x001fe20000400000 */
[----:B--2---:R-:W-:-:S02]  /*43a0*/  SEL R10, R61, RZ, !P0 ;  /* 0x000000ff3d0a7207 */ /* 0x004fc40004000000 */
[----:B-----5:R-:W-:Y:S02]  /*43b0*/  SEL R11, R60, RZ, !P0 ;  /* 0x000000ff3c0b7207 */ /* 0x020fe40004000000 */
[----:B------:R-:W-:Y:S02]  /*43c0*/  SEL R26, R26, RZ, !P2 ;  /* 0x000000ff1a1a7207 */ /* 0x000fe40005000000 */
[----:B------:R-:W-:Y:S02]  /*43d0*/  SEL R45, R45, RZ, !P2 ;  /* 0x000000ff2d2d7207 */ /* 0x000fe40005000000 */
[----:B---3--:R-:W-:Y:S02]  /*43e0*/  SEL R75, R54, RZ, !P0 ;  /* 0x000000ff364b7207 */ /* 0x008fe40004000000 */
[----:B------:R-:W-:Y:S02]  /*43f0*/  SEL R54, R29, RZ, !P0 ;  /* 0x000000ff1d367207 */ /* 0x000fe40004000000 */
[----:B----4-:R-:W-:Y:S01]  /*4400*/  SEL R76, R55, RZ, !P0 ;  /* 0x000000ff374c7207 */ /* 0x010fe20004000000 */
[----:B------:R-:W-:Y:S01]  /*4410*/  FADD R10, R10, -R75 ;  /* 0x8000004b0a0a7221 */ /* 0x000fe20000000000 */
[----:B------:R-:W-:-:S03]  /*4420*/  SEL R55, R56, RZ, !P0 ;  /* 0x000000ff38377207 */ /* 0x000fc60004000000 */
[----:B------:R-:W-:Y:S01]  /*4430*/  FMUL R29, R87, R10 ;  /* 0x0000000a571d7220 */ /* 0x000fe20000400000 */
[----:B------:R-:W-:Y:S01]  /*4440*/  FADD R11, R11, -R76 ;  /* 0x8000004c0b0b7221 */ /* 0x000fe20000000000 */
[----:B------:R-:W-:Y:S01]  /*4450*/  FADD R10, R54, -R55 ;  /* 0x80000037360a7221 */ /* 0x000fe20000000000 */
[----:B------:R-:W-:Y:S02]  /*4460*/  SEL R54, R59, RZ, !P2 ;  /* 0x000000ff3b367207 */ /* 0x000fe40005000000 */
[----:B------:R-:W-:Y:S01]  /*4470*/  SEL R55, R58, RZ, !P2 ;  /* 0x000000ff3a377207 */ /* 0x000fe20005000000 */
[----:B------:R-:W-:Y:S01]  /*4480*/  FMUL R22, R79, R10 ;  /* 0x0000000a4f167220 */ /* 0x000fe20000400000 */
[----:B------:R-:W-:Y:S01]  /*4490*/  FMUL R15, R86, R11 ;  /* 0x0000000b560f7220 */ /* 0x000fe20000400000 */
[----:B------:R-:W-:Y:S01]  /*44a0*/  FADD R10, R45, -R54 ;  /* 0x800000362d0a7221 */ /* 0x000fe20000000000 */
[----:B------:R-:W-:Y:S01]  /*44b0*/  SEL R45, R28, RZ, !P2 ;  /* 0x000000ff1c2d7207 */ /* 0x000fe20005000000 */
[----:B------:R-:W-:Y:S01]  /*44c0*/  FADD R11, R26, -R55 ;  /* 0x800000371a0b7221 */ /* 0x000fe20000000000 */
[----:B------:R-:W-:-:S03]  /*44d0*/  SEL R57, R57, RZ, !P0 ;  /* 0x000000ff39397207 */ /* 0x000fc60004000000 */
[----:B------:R-:W-:Y:S01]  /*44e0*/  FMUL R26, R88, R11 ;  /* 0x0000000b581a7220 */ /* 0x000fe20000400000 */
[----:B------:R-:W-:Y:S01]  /*44f0*/  SEL R62, R62, RZ, !P2 ;  /* 0x000000ff3e3e7207 */ /* 0x000fe20005000000 */
[----:B------:R-:W-:Y:S01]  /*4500*/  FADD R14, R14, -R57 ;  /* 0x800000390e0e7221 */ /* 0x000fe20000000000 */
[----:B------:R-:W-:-:S03]  /*4510*/  SEL R32, R32, RZ, !P2 ;  /* 0x000000ff20207207 */ /* 0x000fc60005000000 */
[----:B------:R-:W-:Y:S01]  /*4520*/  FADD R11, R45, -R62 ;  /* 0x8000003e2d0b7221 */ /* 0x000fe20000000000 */
[----:B------:R-:W-:Y:S01]  /*4530*/  FMUL R28, R91, R10 ;  /* 0x0000000a5b1c7220 */ /* 0x000fe20000400000 */
[----:B------:R-:W-:Y:S01]  /*4540*/  SEL R0, R0, RZ, !P3 ;  /* 0x000000ff00007207 */ /* 0x000fe20005800000 */
[----:B------:R-:W-:Y:S01]  /*4550*/  FMUL R14, R89, R14 ;  /* 0x0000000e590e7220 */ /* 0x000fe20000400000 */
[----:B------:R-:W-:Y:S02]  /*4560*/  SEL R63, R63, RZ, !P2 ;  /* 0x000000ff3f3f7207 */ /* 0x000fe40005000000 */
[----:B------:R-:W-:Y:S02]  /*4570*/  SEL R64, R64, RZ, !P0 ;  /* 0x000000ff40407207 */ /* 0x000fe40004000000 */
[----:B------:R-:W-:Y:S02]  /*4580*/  SEL R55, R66, RZ, !P0 ;  /* 0x000000ff42377207 */ /* 0x000fe40004000000 */
[----:B------:R-:W-:-:S02]  /*4590*/  SEL R45, R69, RZ, !P0 ;  /* 0x000000ff452d7207 */ /* 0x000fc40004000000 */
[----:B------:R-:W-:Y:S02]  /*45a0*/  SEL R57, R70, RZ, !P0 ;  /* 0x000000ff46397207 */ /* 0x000fe40004000000 */
[----:B------:R-:W-:Y:S01]  /*45b0*/  SEL R56, R71, RZ, !P0 ;  /* 0x000000ff47387207 */ /* 0x000fe20004000000 */
[----:B------:R-:W-:Y:S01]  /*45c0*/  FADD R10, R32, -R63 ;  /* 0x8000003f200a7221 */ /* 0x000fe20000000000 */
[----:B------:R-:W-:Y:S01]  /*45d0*/  FFMA R45, R64, R29, R45 ;  /* 0x0000001d402d7223 */ /* 0x000fe2000000002d */
[----:B------:R-:W-:Y:S01]  /*45e0*/  FMUL R32, R90, R11 ;  /* 0x0000000b5a207220 */ /* 0x000fe20000400000 */
[----:B------:R-:W-:Y:S01]  /*45f0*/  SEL R54, R65, RZ, !P0 ;  /* 0x000000ff41367207 */ /* 0x000fe20004000000 */
[----:B------:R-:W-:Y:S01]  /*4600*/  FFMA R22, R55, R22, R56 ;  /* 0x0000001637167223 */ /* 0x000fe20000000038 */
[----:B------:R-:W-:-:S03]  /*4610*/  SEL R11, R68, RZ, !P2 ;  /* 0x000000ff440b7207 */ /* 0x000fc60005000000 */
[----:B------:R-:W-:Y:S01]  /*4620*/  FFMA R29, R54, R15, R57 ;  /* 0x0000000f361d7223 */ /* 0x000fe20000000039 */
[----:B------:R-:W-:Y:S02]  /*4630*/  SEL R15, R2, RZ, !P3 ;  /* 0x000000ff020f7207 */ /* 0x000fe40005800000 */
[----:B------:R-:W-:Y:S02]  /*4640*/  SEL R55, R48, RZ, !P3 ;  /* 0x000000ff30377207 */ /* 0x000fe40005800000 */
[----:B------:R-:W-:Y:S02]  /*4650*/  SEL R67, R67, RZ, !P0 ;  /* 0x000000ff43437207 */ /* 0x000fe40004000000 */
[----:B------:R-:W-:Y:S02]  /*4660*/  SEL R56, R49, RZ, !P3 ;  /* 0x000000ff31387207 */ /* 0x000fe40005800000 */
[----:B------:R-:W-:Y:S01]  /*4670*/  SEL R72, R72, RZ, !P0 ;  /* 0x000000ff48487207 */ /* 0x000fe20004000000 */
[----:B------:R-:W-:Y:S01]  /*4680*/  FADD R2, R0, -R55 ;  /* 0x8000003700027221 */ /* 0x000fe20000000000 */
[----:B------:R-:W-:-:S02]  /*4690*/  SEL R49, R50, RZ, !P3 ;  /* 0x000000ff32317207 */ /* 0x000fc40005800000 */
[----:B------:R-:W-:Y:S02]  /*46a0*/  SEL R54, R73, RZ, !P2 ;  /* 0x000000ff49367207 */ /* 0x000fe40005000000 */
[----:B------:R-:W-:Y:S01]  /*46b0*/  SEL R48, R18, RZ, !P3 ;  /* 0x000000ff12307207 */ /* 0x000fe20005800000 */
[----:B------:R-:W-:Y:S02]  /*46c0*/  FFMA R18, R67, R14, R72 ;  /* 0x0000000e43127223 */ /* 0x000fe40000000048 */
[----:B------:R-:W-:Y:S01]  /*46d0*/  FFMA R26, R11, R26, R54 ;  /* 0x0000001a0b1a7223 */ /* 0x000fe20000000036 */
[----:B------:R-:W-:Y:S01]  /*46e0*/  FADD R11, R15, -R56 ;  /* 0x800000380f0b7221 */ /* 0x000fe20000000000 */
[----:B------:R-:W-:Y:S01]  /*46f0*/  FADD R0, R48, -R49 ;  /* 0x8000003130007221 */ /* 0x000fe20000000000 */
[----:B------:R-:W-:Y:S01]  /*4700*/  SEL R15, R52, RZ, !P3 ;  /* 0x000000ff340f7207 */ /* 0x000fe20005800000 */
[----:B------:R-:W-:Y:S01]  /*4710*/  FMUL R2, R33, R2 ;  /* 0x0000000221027220 */ /* 0x000fe20000400000 */
[----:B------:R-:W-:Y:S01]  /*4720*/  SEL R14, R51, RZ, !P3 ;  /* 0x000000ff330e7207 */ /* 0x000fe20005800000 */
[----:B------:R-:W-:Y:S01]  /*4730*/  FMUL R35, R35, R0 ;  /* 0x0000000023237220 */ /* 0x000fe20000400000 */
[----:B------:R-:W-:-:S03]  /*4740*/  SEL R12, R12, RZ, !P3 ;  /* 0x000000ff0c0c7207 */ /* 0x000fc60005800000 */
[----:B------:R-:W-:Y:S01]  /*4750*/  FADD R0, R3, -R14 ;  /* 0x8000000e03007221 */ /* 0x000fe20000000000 */
[----:B------:R-:W-:Y:S01]  /*4760*/  SHF.R.U32.HI R3, RZ, 0x3, R44 ;  /* 0x00000003ff037819 */ /* 0x000fe2000001162c */
[----:B------:R-:W-:Y:S01]  /*4770*/  FFMA R2, R15, R2, R12 ;  /* 0x000000020f027223 */ /* 0x000fe2000000000c */
[----:B------:R-:W-:Y:S02]  /*4780*/  FMUL R11, R34, R11 ;  /* 0x0000000b220b7220 */ /* 0x000fe40000400000 */
[----:B------:R-:W-:Y:S02]  /*4790*/  LOP3.LUT R3, R3, 0x1, RZ, 0xc0, !PT ;  /* 0x0000000103037812 */ /* 0x000fe400078ec0ff */
[----:B------:R-:W-:Y:S02]  /*47a0*/  SEL R13, R13, RZ, !P3 ;  /* 0x000000ff0d0d7207 */ /* 0x000fe40005800000 */
[----:B------:R-:W-:-:S04]  /*47b0*/  FSETP.GEU.AND P6, PT, R2, RZ, PT ;  /* 0x000000ff0200720b */ /* 0x000fc80003fce000 */
[----:B------:R-:W-:Y:S02]  /*47c0*/  FSEL R12, R2, RZ, P6 ;  /* 0x000000ff020c7208 */ /* 0x000fe40003000000 */
[----:B------:R-:W-:Y:S02]  /*47d0*/  SEL R46, R46, RZ, !P3 ;  /* 0x000000ff2e2e7207 */ /* 0x000fe40005800000 */
[----:B------:R-:W-:-:S03]  /*47e0*/  ISETP.NE.U32.AND P6, PT, R3, 0x1, PT ;  /* 0x000000010300780c */ /* 0x000fc60003fc5070 */
[----:B------:R-:W-:Y:S01]  /*47f0*/  FFMA R11, R46, R11, R13 ;  /* 0x0000000b2e0b7223 */ /* 0x000fe2000000000d */
[----:B------:R-:W-:Y:S02]  /*4800*/  SHF.R.U32.HI R2, RZ, 0x2, R44 ;  /* 0x00000002ff027819 */ /* 0x000fe4000001162c */
[----:B------:R-:W-:Y:S02]  /*4810*/  FSEL R42, R42, RZ, P6 ;  /* 0x000000ff2a2a7208 */ /* 0x000fe40003000000 */
[----:B------:R-:W-:Y:S02]  /*4820*/  SEL R14, R47, RZ, !P3 ;  /* 0x000000ff2f0e7207 */ /* 0x000fe40005800000 */
[----:B------:R-:W-:Y:S02]  /*4830*/  SEL R23, R23, RZ, !P3 ;  /* 0x000000ff17177207 */ /* 0x000fe40005800000 */
[C---:B------:R-:W-:Y:S02]  /*4840*/  FSETP.GEU.AND P6, PT, R11.reuse, RZ, PT ;  /* 0x000000ff0b00720b */ /* 0x040fe40003fce000 */
[----:B------:R-:W-:Y:S01]  /*4850*/  LOP3.LUT R2, R2, 0x1, RZ, 0xc0, !PT ;  /* 0x0000000102027812 */ /* 0x000fe200078ec0ff */
[----:B------:R-:W-:Y:S01]  /*4860*/  FFMA R35, R14, R35, R23 ;  /* 0x000000230e237223 */ /* 0x000fe20000000017 */
[----:B------:R-:W-:-:S02]  /*4870*/  FSEL R13, R11, RZ, P6 ;  /* 0x000000ff0b0d7208 */ /* 0x000fc40003000000 */
[----:B------:R-:W-:Y:S02]  /*4880*/  ISETP.NE.U32.AND P6, PT, R2, 0x1, PT ;  /* 0x000000010200780c */ /* 0x000fe40003fc5070 */
[----:B------:R-:W-:Y:S02]  /*4890*/  SHF.R.U32.HI R2, RZ, 0x1, R44 ;  /* 0x00000001ff027819 */ /* 0x000fe4000001162c */
[----:B------:R-:W-:Y:S01]  /*48a0*/  FSEL R41, R41, RZ, P6 ;  /* 0x000000ff29297208 */ /* 0x000fe20003000000 */
[----:B------:R-:W-:Y:S01]  /*48b0*/  FMUL R0, R25, R0 ;  /* 0x0000000019007220 */ /* 0x000fe20000400000 */
[----:B------:R-:W-:Y:S02]  /*48c0*/  SEL R53, R53, RZ, !P3 ;  /* 0x000000ff35357207 */ /* 0x000fe40005800000 */
[----:B------:R-:W-:Y:S02]  /*48d0*/  SEL R74, R74, RZ, !P3 ;  /* 0x000000ff4a4a7207 */ /* 0x000fe40005800000 */
[----:B------:R-:W-:-:S02]  /*48e0*/  FSETP.GEU.AND P6, PT, R35, RZ, PT ;  /* 0x000000ff2300720b */ /* 0x000fc40003fce000 */
[----:B------:R-:W-:Y:S01]  /*48f0*/  LOP3.LUT R2, R2, 0x1, RZ, 0xc0, !PT ;  /* 0x0000000102027812 */ /* 0x000fe200078ec0ff */
[----:B------:R-:W-:Y:S01]  /*4900*/  FFMA R0, R53, R0, R74 ;  /* 0x0000000035007223 */ /* 0x000fe2000000004a */
[----:B------:R-:W-:Y:S02]  /*4910*/  FSEL R14, R35, RZ, P6 ;  /* 0x000000ff230e7208 */ /* 0x000fe40003000000 */
[----:B------:R-:W-:-:S04]  /*4920*/  ISETP.NE.U32.AND P6, PT, R2, 0x1, PT ;  /* 0x000000010200780c */ /* 0x000fc80003fc5070 */
[----:B------:R-:W-:Y:S02]  /*4930*/  FSEL R38, R38, RZ, P6 ;  /* 0x000000ff26267208 */ /* 0x000fe40003000000 */
[----:B------:R-:W-:-:S04]  /*4940*/  FSETP.GEU.AND P6, PT, R0, RZ, PT ;  /* 0x000000ff0000720b */ /* 0x000fc80003fce000 */
[----:B------:R-:W-:Y:S02]  /*4950*/  FSEL R15, R0, RZ, P6 ;  /* 0x000000ff000f7208 */ /* 0x000fe40003000000 */
[C---:B------:R-:W-:Y:S02]  /*4960*/  FSETP.GEU.AND P6, PT, R45.reuse, RZ, PT ;  /* 0x000000ff2d00720b */ /* 0x040fe40003fce000 */
[----:B------:R-:W-:Y:S02]  /*4970*/  SEL R3, R24, RZ, !P2 ;  /* 0x000000ff18037207 */ /* 0x000fe40005000000 */
[----:B------:R-:W-:Y:S02]  /*4980*/  @!P0 FSEL R4, R45, RZ, P6 ;  /* 0x000000ff2d048208 */ /* 0x000fe40003000000 */
[----:B------:R-:W-:Y:S02]  /*4990*/  SEL R21, R21, RZ, !P2 ;  /* 0x000000ff15157207 */ /* 0x000fe40005000000 */
[----:B------:R-:W-:-:S02]  /*49a0*/  SEL R24, R27, RZ, !P2 ;  /* 0x000000ff1b187207 */ /* 0x000fc40005000000 */
[----:B------:R-:W-:Y:S02]  /*49b0*/  FSETP.GEU.AND P6, PT, R22, RZ, PT ;  /* 0x000000ff1600720b */ /* 0x000fe40003fce000 */
[----:B------:R-:W-:Y:S02]  /*49c0*/  SHF.R.U32.HI R2, RZ, 0xf, R44 ;  /* 0x0000000fff027819 */ /* 0x000fe4000001162c */
[----:B------:R-:W-:Y:S02]  /*49d0*/  @P3 FSEL R12, R42, RZ, P5 ;  /* 0x000000ff2a0c3208 */ /* 0x000fe40002800000 */
[----:B------:R-:W-:Y:S02]  /*49e0*/  @P3 FSEL R13, R41, RZ, P5 ;  /* 0x000000ff290d3208 */ /* 0x000fe40002800000 */
[----:B------:R-:W-:Y:S02]  /*49f0*/  @P3 FSEL R14, R38, RZ, P5 ;  /* 0x000000ff260e3208 */ /* 0x000fe40002800000 */
[----:B------:R-:W-:Y:S01]  /*4a00*/  @P3 FSEL R15, R43, RZ, P5 ;  /* 0x000000ff2b0f3208 */ /* 0x000fe20002800000 */
[----:B------:R-:W-:Y:S01]  /*4a10*/  FFMA R32, R21, R32, R24 ;  /* 0x0000002015207223 */ /* 0x000fe20000000018 */
[----:B------:R-:W-:-:S02]  /*4a20*/  FSETP.GEU.AND P5, PT, R29, RZ, PT ;  /* 0x000000ff1d00720b */ /* 0x000fc40003fae000 */
[----:B------:R-:W-:Y:S01]  /*4a30*/  @!P0 FSEL R6, R22, RZ, P6 ;  /* 0x000000ff16068208 */ /* 0x000fe20003000000 */
[----:B------:R-:W-:Y:S01]  /*4a40*/  FMUL R10, R77, R10 ;  /* 0x0000000a4d0a7220 */ /* 0x000fe20000400000 */
[----:B------:R-:W-:Y:S02]  /*4a50*/  SEL R11, R20, RZ, !P2 ;  /* 0x000000ff140b7207 */ /* 0x000fe40005000000 */
[----:B------:R-:W-:Y:S02]  /*4a60*/  SEL R30, R30, RZ, !P2 ;  /* 0x000000ff1e1e7207 */ /* 0x000fe40005000000 */
[----:B------:R-:W-:Y:S02]  /*4a70*/  FSETP.GEU.AND P6, PT, R26, RZ, PT ;  /* 0x000000ff1a00720b */ /* 0x000fe40003fce000 */
[----:B------:R-:W-:Y:S02]  /*4a80*/  SHF.R.U32.HI R0, RZ, 0xe, R44 ;  /* 0x0000000eff007819 */ /* 0x000fe4000001162c */
[----:B------:R-:W-:-:S02]  /*4a90*/  SEL R20, R31, RZ, !P2 ;  /* 0x000000ff1f147207 */ /* 0x000fc40005000000 */
[----:B------:R-:W-:Y:S02]  /*4aa0*/  LOP3.LUT R2, R2, 0x1, RZ, 0xc0, !PT ;  /* 0x0000000102027812 */ /* 0x000fe400078ec0ff */
[----:B------:R-:W-:Y:S01]  /*4ab0*/  @!P0 FSEL R5, R29, RZ, P5 ;  /* 0x000000ff1d058208 */ /* 0x000fe20002800000 */
[----:B------:R-:W-:Y:S01]  /*4ac0*/  FFMA R10, R11, R10, R30 ;  /* 0x0000000a0b0a7223 */ /* 0x000fe2000000001e */
[----:B------:R-:W-:Y:S02]  /*4ad0*/  FSETP.GEU.AND P5, PT, R18, RZ, PT ;  /* 0x000000ff1200720b */ /* 0x000fe40003fae000 */
[----:B------:R-:W-:Y:S02]  /*4ae0*/  @!P2 FSEL R12, R26, RZ, P6 ;  /* 0x000000ff1a0ca208 */ /* 0x000fe40003000000 */
[----:B------:R-:W-:Y:S02]  /*4af0*/  LOP3.LUT R0, R0, 0x1, RZ, 0xc0, !PT ;  /* 0x0000000100007812 */ /* 0x000fe400078ec0ff */
[----:B------:R-:W-:Y:S01]  /*4b00*/  FSETP.GEU.AND P6, PT, R32, RZ, PT ;  /* 0x000000ff2000720b */ /* 0x000fe20003fce000 */
[----:B------:R-:W-:Y:S01]  /*4b10*/  FFMA R28, R3, R28, R20 ;  /* 0x0000001c031c7223 */ /* 0x000fe20000000014 */
[----:B------:R-:W-:-:S02]  /*4b20*/  ISETP.NE.U32.AND P3, PT, R2, 0x1, PT ;  /* 0x000000010200780c */ /* 0x000fc40003f65070 */
[----:B------:R-:W-:Y:S01]  /*4b30*/  @!P0 FSEL R7, R18, RZ, P5 ;  /* 0x000000ff12078208 */ /* 0x000fe20002800000 */
[----:B------:R-:W0:Y:S01]  /*4b40*/  LDC.64 R2, c[0x0][0x2b0] ;  /* 0x0000ac00ff027b82 */ /* 0x000e220000000a00 */
[----:B------:R-:W-:Y:S02]  /*4b50*/  ISETP.NE.U32.AND P0, PT, R0, 0x1, PT ;  /* 0x000000010000780c */ /* 0x000fe40003f05070 */
[----:B------:R-:W-:Y:S02]  /*4b60*/  @!P2 FSEL R14, R32, RZ, P6 ;  /* 0x000000ff200ea208 */ /* 0x000fe40003000000 */
[--C-:B------:R-:W-:Y:S02]  /*4b70*/  SHF.R.U32.HI R0, RZ, 0xd, R44.reuse ;  /* 0x0000000dff007819 */ /* 0x100fe4000001162c */
[----:B------:R-:W-:Y:S02]  /*4b80*/  SHF.R.U32.HI R18, RZ, 0x8, R44 ;  /* 0x00000008ff127819 */ /* 0x000fe4000001162c */
[----:B------:R-:W-:-:S02]  /*4b90*/  FSETP.GEU.AND P6, PT, R10, RZ, PT ;  /* 0x000000ff0a00720b */ /* 0x000fc40003fce000 */
[----:B------:R-:W-:Y:S02]  /*4ba0*/  FSETP.GEU.AND P5, PT, R28, RZ, PT ;  /* 0x000000ff1c00720b */ /* 0x000fe40003fae000 */
[----:B------:R-:W-:Y:S02]  /*4bb0*/  LOP3.LUT R0, R0, 0x1, RZ, 0xc0, !PT ;  /* 0x0000000100007812 */ /* 0x000fe400078ec0ff */
[----:B------:R-:W-:Y:S02]  /*4bc0*/  LOP3.LUT R18, R18, 0x1, RZ, 0xc0, !PT ;  /* 0x0000000112127812 */ /* 0x000fe400078ec0ff */
[----:B------:R-:W-:Y:S02]  /*4bd0*/  @!P2 FSEL R15, R10, RZ, P6 ;  /* 0x000000ff0a0fa208 */ /* 0x000fe40003000000 */
[--C-:B------:R-:W-:Y:S02]  /*4be0*/  SHF.R.U32.HI R11, RZ, 0x9, R44.reuse ;  /* 0x00000009ff0b7819 */ /* 0x100fe4000001162c */
[----:B------:R-:W-:-:S02]  /*4bf0*/  SHF.R.U32.HI R10, RZ, 0xa, R44 ;  /* 0x0000000aff0a7819 */ /* 0x000fc4000001162c */
[----:B------:R-:W-:Y:S02]  /*4c00*/  @!P2 FSEL R13, R28, RZ, P5 ;  /* 0x000000ff1c0da208 */ /* 0x000fe40002800000 */
[----:B------:R-:W-:Y:S02]  /*4c10*/  ISETP.NE.U32.AND P5, PT, R0, 0x1, PT ;  /* 0x000000010000780c */ /* 0x000fe40003fa5070 */
[----:B------:R-:W-:Y:S02]  /*4c20*/  ISETP.NE.U32.AND P2, PT, R18, 0x1, PT ;  /* 0x000000011200780c */ /* 0x000fe40003f45070 */
[----:B------:R-:W-:Y:S02]  /*4c30*/  LOP3.LUT R11, R11, 0x1, RZ, 0xc0, !PT ;  /* 0x000000010b0b7812 */ /* 0x000fe400078ec0ff */
[----:B------:R-:W-:Y:S02]  /*4c40*/  SHF.R.U32.HI R0, RZ, 0xb, R44 ;  /* 0x0000000bff007819 */ /* 0x000fe4000001162c */
[----:B------:R-:W-:-:S02]  /*4c50*/  LOP3.LUT R10, R10, 0x1, RZ, 0xc0, !PT ;  /* 0x000000010a0a7812 */ /* 0x000fc400078ec0ff */
[----:B------:R-:W-:Y:S02]  /*4c60*/  SHF.R.U32.HI R44, RZ, 0xc, R44 ;  /* 0x0000000cff2c7819 */ /* 0x000fe4000001162c */
[----:B------:R-:W-:Y:S02]  /*4c70*/  @!P4 FSEL R4, R16, RZ, P2 ;  /* 0x000000ff1004c208 */ /* 0x000fe40001000000 */
[----:B------:R-:W-:Y:S02]  /*4c80*/  ISETP.NE.U32.AND P6, PT, R11, 0x1, PT ;  /* 0x000000010b00780c */ /* 0x000fe40003fc5070 */
[----:B------:R-:W-:Y:S02]  /*4c90*/  ISETP.NE.U32.AND P2, PT, R10, 0x1, PT ;  /* 0x000000010a00780c */ /* 0x000fe40003f45070 */
[----:B------:R-:W-:Y:S02]  /*4ca0*/  LOP3.LUT R0, R0, 0x1, RZ, 0xc0, !PT ;  /* 0x0000000100007812 */ /* 0x000fe400078ec0ff */
[----:B------:R-:W-:-:S02]  /*4cb0*/  LOP3.LUT R44, R44, 0x1, RZ, 0xc0, !PT ;  /* 0x000000012c2c7812 */ /* 0x000fc400078ec0ff */
[----:B------:R-:W-:Y:S02]  /*4cc0*/  @!P4 FSEL R5, R8, RZ, P6 ;  /* 0x000000ff0805c208 */ /* 0x000fe40003000000 */
[----:B------:R-:W-:Y:S02]  /*4cd0*/  @!P4 FSEL R6, R9, RZ, P2 ;  /* 0x000000ff0906c208 */ /* 0x000fe40001000000 */
[----:B------:R-:W-:Y:S02]  /*4ce0*/  ISETP.NE.U32.AND P6, PT, R0, 0x1, PT ;  /* 0x000000010000780c */ /* 0x000fe40003fc5070 */
[----:B------:R-:W-:Y:S01]  /*4cf0*/  ISETP.NE.U32.AND P2, PT, R44, 0x1, PT ;  /* 0x000000012c00780c */ /* 0x000fe20003f45070 */
[----:B0-----:R-:W-:Y:S01]  /*4d00*/  IMAD.WIDE R2, R19, 0x4, R2 ;  /* 0x0000000413027825 */ /* 0x001fe200078e0202 */
[----:B------:R-:W-:Y:S02]  /*4d10*/  @!P1 FSEL R15, R37, RZ, P3 ;  /* 0x000000ff250f9208 */ /* 0x000fe40001800000 */
[----:B------:R-:W-:-:S02]  /*4d20*/  @!P4 FSEL R7, R40, RZ, P6 ;  /* 0x000000ff2807c208 */ /* 0x000fc40003000000 */
[----:B------:R-:W-:Y:S02]  /*4d30*/  @!P1 FSEL R12, R39, RZ, P2 ;  /* 0x000000ff270c9208 */ /* 0x000fe40001000000 */
[----:B------:R-:W-:Y:S02]  /*4d40*/  @!P1 FSEL R13, R36, RZ, P5 ;  /* 0x000000ff240d9208 */ /* 0x000fe40002800000 */
[----:B------:R-:W-:Y:S01]  /*4d50*/  @!P1 FSEL R14, R17, RZ, P0 ;  /* 0x000000ff110e9208 */ /* 0x000fe20000000000 */
[----:B------:R-:W-:Y:S04]  /*4d60*/  STG.E.128 desc[UR4][R2.64], R4 ;  /* 0x0000000402007986 */ /* 0x000fe8000c101d04 */
[----:B------:R-:W-:Y:S01]  /*4d70*/  STG.E.128 desc[UR4][R2.64+0x800], R12 ;  /* 0x0008000c02007986 */ /* 0x000fe2000c101d04 */
[----:B------:R-:W-:Y:S05]  /*4d80*/  EXIT ;  /* 0x000000000000794d */ /* 0x000fea0003800000 */
.L_x_0:
[----:B------:R-:W-:-:S00]  /*4d90*/  BRA `(.L_x_0) ;  /* 0xfffffffc00fc7947 */ /* 0x000fc0000383ffff */
[----:B------:R-:W-:-:S00]  /*4da0*/  NOP ;  /* 0x0000000000007918 */ /* 0x000fc00000000000 */
        /* <DEDUP_REMOVED lines=13> */
.L_x_1:


//--------------------- .nv.global.init           --------------------------
	.section	.nv.global.init,"aw",@progbits
.nv.global.init:
	.type		_$_str,@object
	.size		_$_str,(_$_str_$_2 - _$_str)
_$_str:
        /*0000*/ 	.byte	0x5f, 0x5f, 0x43, 0x55, 0x44, 0x41, 0x5f, 0x46, 0x54, 0x5a, 0x00
	.type		_$_str_$_2,@object
	.size		_$_str_$_2,(.L_1 - _$_str_$_2)
_$_str_$_2:
        /*000b*/ 	.byte	0x5f, 0x5f, 0x43, 0x55, 0x44, 0x41, 0x5f, 0x50, 0x52, 0x45, 0x43, 0x5f, 0x53, 0x51, 0x52, 0x54
        /*001b*/ 	.byte	0x00
.L_1:


//--------------------- .nv.constant0.triton_poi_fused_cat_6 --------------------------
	.section	.nv.constant0.triton_poi_fused_cat_6,"a",@progbits
	.sectionflags	@""
	.align	4
.nv.constant0.triton_poi_fused_cat_6:
	.zero		700
